// auto-generated by cutlass_sweep.sparse_gemm — config: {"arch": "sm_100", "cluster_m": 1, "cluster_n": 1, "dtype": "int8", "tile_k": 128, "tile_m": 128, "tile_n": 256}
#include "cutlass/cutlass.h"
#include "cutlass/gemm/collective/collective_builder.hpp"
#include "cutlass/gemm/device/gemm_universal_adapter.h"
#include "cutlass/gemm/kernel/gemm_universal.hpp"
#include "cutlass/epilogue/collective/collective_builder.hpp"

using Elem = int8_t;
using Acc  = int32_t;
using TileShape    = cute::Shape<cute::_128, cute::_256, cute::_128>;
using ClusterShape = cute::Shape<cute::_1, cute::_1, cute::_1>;

using CollectiveEpilogue = typename cutlass::epilogue::collective::CollectiveBuilder<
    cutlass::arch::Sm100, cutlass::arch::OpClassSparseTensorOp,
    TileShape, ClusterShape,
    cutlass::epilogue::collective::EpilogueTileAuto,
    Acc, Acc,
    Acc, cutlass::layout::ColumnMajor, 128 / cutlass::sizeof_bits<Acc>::value,
    Acc, cutlass::layout::ColumnMajor, 128 / cutlass::sizeof_bits<Acc>::value,
    cutlass::epilogue::TmaWarpSpecialized1Sm
  >::CollectiveOp;

using CollectiveMainloop = typename cutlass::gemm::collective::CollectiveBuilder<
    cutlass::arch::Sm100, cutlass::arch::OpClassSparseTensorOp,
    Elem, cutlass::layout::RowMajor, 2 * 128 / cutlass::sizeof_bits<Elem>::value,
    Elem, cutlass::layout::ColumnMajor, 128 / cutlass::sizeof_bits<Elem>::value,
    Acc,
    TileShape, ClusterShape,
    cutlass::gemm::collective::StageCountAutoCarveoutEpi<CollectiveEpilogue>,
    cutlass::gemm::KernelSparseTmaWarpSpecialized1SmSm100
  >::CollectiveOp;

using GemmKernel = cutlass::gemm::kernel::GemmUniversal<
    cute::Shape<int,int,int,int>,
    CollectiveMainloop,
    CollectiveEpilogue
>;
using Gemm = cutlass::gemm::device::GemmUniversalAdapter<GemmKernel>;

auto* _anchor = &cutlass::device_kernel<GemmKernel>;


// ===== COMPILED SASS (sm_100a) =====

	.target	sm_100a

	.elftype	@"ET_EXEC"


//--------------------- .note.nv.tkinfo           --------------------------
	.section	.note.nv.tkinfo,"",@"SHT_NOTE"
	.sectionflags	@"SHF_NOTE_NV_TKINFO"
	.tkinfo
        /*0018*/ 	.word	0x00000002
        /*0030*/ 	.string	""
        /*0030*/ 	.string	"ptxas"
        /*0030*/ 	.string	"Cuda compilation tools, release 13.0, V13.0.88"
        /*0030*/ 	.string	"Build cuda_13.0.r13.0/compiler.36424714_0"
        /*0030*/ 	.string	"-arch sm_100a -m 64 "



//--------------------- .note.nv.cuinfo           --------------------------
	.section	.note.nv.cuinfo,"",@"SHT_NOTE"
	.sectionflags	@"SHF_NOTE_NV_CUINFO"
        /*0018*/ 	.short	0x0002
        /*001a*/ 	.short	0x0064
        /*001c*/ 	.short	0x0082
	.zero		2


//--------------------- .nv.info                  --------------------------
	.section	.nv.info,"",@"SHT_CUDA_INFO"
	.align	4


	//----- nvinfo : EIATTR_REGCOUNT
	.align		4
        /*0000*/ 	.byte	0x04, 0x2f
        /*0002*/ 	.short	(.L_19 - .L_18)
	.align		4
.L_18:
        /*0004*/ 	.word	index@(_ZN7cutlass13device_kernelINS_4gemm6kernel13GemmUniversalIN4cute5tupleIJiiiiEEENS1_10collective13CollectiveMmaINS1_41MainloopSm100TmaUmmaWarpSpecializedSparseILi4ELi2ELi1ENS5_IJNS4_1CILi1EEESB_SB_EEEEENS5_IJNSA_ILi128EEENSA_ILi256EEESE_EEEaNS5_IJNS4_6LayoutINS5_IJiNS5_IJNSA_ILi2EEEiEEEiEEENS5_IJlNS5_IJSB_SI_EEElEEEEENSH_INS5_IJNS5_IJSE_iEEESO_iEEENS5_IJNS5_IJSE_NSA_ILi16384EEEEEENS5_IJSB_lEEElEEEEEEEEaNS5_IJlSB_lEEENS4_8TiledMMAINS4_8MMA_AtomIJNS4_22SM100_MMA_S8_SS_SPARSEIaaiLi128ELi256ELNS4_4UMMA5MajorE0ELS11_0ELNS10_8SaturateE0EEEEEENSH_ISC_NS5_IJNSA_ILi0EEES15_S15_EEEEENS5_IJNS4_10UnderscoreES18_S18_EEEEENS4_13SM90_TMA_LOADENS4_14ComposedLayoutINS4_7SwizzleILi2ELi4ELi3EEENS4_25smem_sparse_ptr_flag_bitsILi2ELi8EEENSH_INS5_IJNS5_IJSB_NSA_ILi8EEEEEENS5_IJSI_NSA_ILi64EEEEEEEEENS5_IJNS5_IJS15_SE_EEESL_EEEEEEEvNS4_8identityES1B_NS1C_INS1D_ILi3ELi4ELi3EEENS4_18smem_ptr_flag_bitsILi8EEENSH_INS5_IJS1H_SE_EEENS5_IJSE_SB_EEEEEEEvS1Q_EENS_8epilogue10collective18CollectiveEpilogueINS1Z_23Sm100TmaWarpSpecializedILi3ELi2ELi32ELb1ELb0EEEJSG_NS5_IJNSH_ISE_SB_EENSH_INSA_ILi32EEESB_EEEEEiNS5_IJSB_llEEEiS28_NS1Z_6fusion15FusionCallbacksIS23_NS29_17LinearCombinationIiiiiLNS_15FloatRoundStyleE2EEESG_S27_JEEENS4_5SM1004TMEM4LOAD26SM100_TMEM_LOAD_32dp32b32xES1B_NS1C_INS1D_ILi2ELi5ELi2EEENS1S_ILi32EEENSH_INS5_IJS25_NSA_ILi4EEEEEENS5_IJSB_S25_EEEEEEENS4_39AutoVectorizingCopyWithAssumedAlignmentILi128EEENS4_14SM90_TMA_STOREES2P_S2R_S2R_EEEvvEEEEvNT_6ParamsE)
        /*0008*/ 	.word	0x0000006f


	//----- nvinfo : EIATTR_FRAME_SIZE
	.align		4
.L_19:
        /*000c*/ 	.byte	0x04, 0x11
        /*000e*/ 	.short	(.L_21 - .L_20)
	.align		4
.L_20:
        /*0010*/ 	.word	index@($__internal_2_$__cuda_sm10x_tcgen05_guardrail_trap_unallocated_columns_being_dealloced)
        /*0014*/ 	.word	0x00000000


	//----- nvinfo : EIATTR_FRAME_SIZE
	.align		4
.L_21:
        /*0018*/ 	.byte	0x04, 0x11
        /*001a*/ 	.short	(.L_23 - .L_22)
	.align		4
.L_22:
        /*001c*/ 	.word	index@($__internal_1_$__cuda_sm10x_tcgen05_guardrail_trap_phase_invalid_during_alloc)
        /*0020*/ 	.word	0x00000000


	//----- nvinfo : EIATTR_FRAME_SIZE
	.align		4
.L_23:
        /*0024*/ 	.byte	0x04, 0x11
        /*0026*/ 	.short	(.L_25 - .L_24)
	.align		4
.L_24:
        /*0028*/ 	.word	index@($__internal_0_$__cuda_sm10x_tcgen05_guardrail_trap_col_being_dealloced_not_returned_by_alloc)
        /*002c*/ 	.word	0x00000000


	//----- nvinfo : EIATTR_FRAME_SIZE
	.align		4
.L_25:
        /*0030*/ 	.byte	0x04, 0x11
        /*0032*/ 	.short	(.L_27 - .L_26)
	.align		4
.L_26:
        /*0034*/ 	.word	index@(_ZN7cutlass13device_kernelINS_4gemm6kernel13GemmUniversalIN4cute5tupleIJiiiiEEENS1_10collective13CollectiveMmaINS1_41MainloopSm100TmaUmmaWarpSpecializedSparseILi4ELi2ELi1ENS5_IJNS4_1CILi1EEESB_SB_EEEEENS5_IJNSA_ILi128EEENSA_ILi256EEESE_EEEaNS5_IJNS4_6LayoutINS5_IJiNS5_IJNSA_ILi2EEEiEEEiEEENS5_IJlNS5_IJSB_SI_EEElEEEEENSH_INS5_IJNS5_IJSE_iEEESO_iEEENS5_IJNS5_IJSE_NSA_ILi16384EEEEEENS5_IJSB_lEEElEEEEEEEEaNS5_IJlSB_lEEENS4_8TiledMMAINS4_8MMA_AtomIJNS4_22SM100_MMA_S8_SS_SPARSEIaaiLi128ELi256ELNS4_4UMMA5MajorE0ELS11_0ELNS10_8SaturateE0EEEEEENSH_ISC_NS5_IJNSA_ILi0EEES15_S15_EEEEENS5_IJNS4_10UnderscoreES18_S18_EEEEENS4_13SM90_TMA_LOADENS4_14ComposedLayoutINS4_7SwizzleILi2ELi4ELi3EEENS4_25smem_sparse_ptr_flag_bitsILi2ELi8EEENSH_INS5_IJNS5_IJSB_NSA_ILi8EEEEEENS5_IJSI_NSA_ILi64EEEEEEEEENS5_IJNS5_IJS15_SE_EEESL_EEEEEEEvNS4_8identityES1B_NS1C_INS1D_ILi3ELi4ELi3EEENS4_18smem_ptr_flag_bitsILi8EEENSH_INS5_IJS1H_SE_EEENS5_IJSE_SB_EEEEEEEvS1Q_EENS_8epilogue10collective18CollectiveEpilogueINS1Z_23Sm100TmaWarpSpecializedILi3ELi2ELi32ELb1ELb0EEEJSG_NS5_IJNSH_ISE_SB_EENSH_INSA_ILi32EEESB_EEEEEiNS5_IJSB_llEEEiS28_NS1Z_6fusion15FusionCallbacksIS23_NS29_17LinearCombinationIiiiiLNS_15FloatRoundStyleE2EEESG_S27_JEEENS4_5SM1004TMEM4LOAD26SM100_TMEM_LOAD_32dp32b32xES1B_NS1C_INS1D_ILi2ELi5ELi2EEENS1S_ILi32EEENSH_INS5_IJS25_NSA_ILi4EEEEEENS5_IJSB_S25_EEEEEEENS4_39AutoVectorizingCopyWithAssumedAlignmentILi128EEENS4_14SM90_TMA_STOREES2P_S2R_S2R_EEEvvEEEEvNT_6ParamsE)
        /*0038*/ 	.word	0x00000000


	//----- nvinfo : EIATTR_MIN_STACK_SIZE
	.align		4
.L_27:
        /*003c*/ 	.byte	0x04, 0x12
        /*003e*/ 	.short	(.L_29 - .L_28)
	.align		4
.L_28:
        /*0040*/ 	.word	index@(_ZN7cutlass13device_kernelINS_4gemm6kernel13GemmUniversalIN4cute5tupleIJiiiiEEENS1_10collective13CollectiveMmaINS1_41MainloopSm100TmaUmmaWarpSpecializedSparseILi4ELi2ELi1ENS5_IJNS4_1CILi1EEESB_SB_EEEEENS5_IJNSA_ILi128EEENSA_ILi256EEESE_EEEaNS5_IJNS4_6LayoutINS5_IJiNS5_IJNSA_ILi2EEEiEEEiEEENS5_IJlNS5_IJSB_SI_EEElEEEEENSH_INS5_IJNS5_IJSE_iEEESO_iEEENS5_IJNS5_IJSE_NSA_ILi16384EEEEEENS5_IJSB_lEEElEEEEEEEEaNS5_IJlSB_lEEENS4_8TiledMMAINS4_8MMA_AtomIJNS4_22SM100_MMA_S8_SS_SPARSEIaaiLi128ELi256ELNS4_4UMMA5MajorE0ELS11_0ELNS10_8SaturateE0EEEEEENSH_ISC_NS5_IJNSA_ILi0EEES15_S15_EEEEENS5_IJNS4_10UnderscoreES18_S18_EEEEENS4_13SM90_TMA_LOADENS4_14ComposedLayoutINS4_7SwizzleILi2ELi4ELi3EEENS4_25smem_sparse_ptr_flag_bitsILi2ELi8EEENSH_INS5_IJNS5_IJSB_NSA_ILi8EEEEEENS5_IJSI_NSA_ILi64EEEEEEEEENS5_IJNS5_IJS15_SE_EEESL_EEEEEEEvNS4_8identityES1B_NS1C_INS1D_ILi3ELi4ELi3EEENS4_18smem_ptr_flag_bitsILi8EEENSH_INS5_IJS1H_SE_EEENS5_IJSE_SB_EEEEEEEvS1Q_EENS_8epilogue10collective18CollectiveEpilogueINS1Z_23Sm100TmaWarpSpecializedILi3ELi2ELi32ELb1ELb0EEEJSG_NS5_IJNSH_ISE_SB_EENSH_INSA_ILi32EEESB_EEEEEiNS5_IJSB_llEEEiS28_NS1Z_6fusion15FusionCallbacksIS23_NS29_17LinearCombinationIiiiiLNS_15FloatRoundStyleE2EEESG_S27_JEEENS4_5SM1004TMEM4LOAD26SM100_TMEM_LOAD_32dp32b32xES1B_NS1C_INS1D_ILi2ELi5ELi2EEENS1S_ILi32EEENSH_INS5_IJS25_NSA_ILi4EEEEEENS5_IJSB_S25_EEEEEEENS4_39AutoVectorizingCopyWithAssumedAlignmentILi128EEENS4_14SM90_TMA_STOREES2P_S2R_S2R_EEEvvEEEEvNT_6ParamsE)
        /*0044*/ 	.word	0x00000000
.L_29:


//--------------------- .nv.compat                --------------------------
	.section	.nv.compat,"",@"SHT_CUDA_COMPAT_INFO"
	.align	4
        /*0000*/ 	.byte	0x02, 0x09, 0x01, 0x00, 0x02, 0x02, 0x03, 0x00, 0x02, 0x05, 0x06, 0x00, 0x03, 0x07, 0x01, 0x01
        /*0010*/ 	.byte	0x02, 0x03, 0x01, 0x00, 0x02, 0x06, 0x01, 0x00, 0x04, 0x0b, 0x08, 0x00, 0x01, 0x00, 0x00, 0x00
        /*0020*/ 	.byte	0x00, 0x00, 0x00, 0x00


//--------------------- .nv.info._ZN7cutlass13device_kernelINS_4gemm6kernel13GemmUniversalIN4cute5tupleIJiiiiEEENS1_10collective13CollectiveMmaINS1_41MainloopSm100TmaUmmaWarpSpecializedSparseILi4ELi2ELi1ENS5_IJNS4_1CILi1EEESB_SB_EEEEENS5_IJNSA_ILi128EEENSA_ILi256EEESE_EEEaNS5_IJNS4_6LayoutINS5_IJiNS5_IJNSA_ILi2EEEiEEEiEEENS5_IJlNS5_IJSB_SI_EEElEEEEENSH_INS5_IJNS5_IJSE_iEEESO_iEEENS5_IJNS5_IJSE_NSA_ILi16384EEEEEENS5_IJSB_lEEElEEEEEEEEaNS5_IJlSB_lEEENS4_8TiledMMAINS4_8MMA_AtomIJNS4_22SM100_MMA_S8_SS_SPARSEIaaiLi128ELi256ELNS4_4UMMA5MajorE0ELS11_0ELNS10_8SaturateE0EEEEEENSH_ISC_NS5_IJNSA_ILi0EEES15_S15_EEEEENS5_IJNS4_10UnderscoreES18_S18_EEEEENS4_13SM90_TMA_LOADENS4_14ComposedLayoutINS4_7SwizzleILi2ELi4ELi3EEENS4_25smem_sparse_ptr_flag_bitsILi2ELi8EEENSH_INS5_IJNS5_IJSB_NSA_ILi8EEEEEENS5_IJSI_NSA_ILi64EEEEEEEEENS5_IJNS5_IJS15_SE_EEESL_EEEEEEEvNS4_8identityES1B_NS1C_INS1D_ILi3ELi4ELi3EEENS4_18smem_ptr_flag_bitsILi8EEENSH_INS5_IJS1H_SE_EEENS5_IJSE_SB_EEEEEEEvS1Q_EENS_8epilogue10collective18CollectiveEpilogueINS1Z_23Sm100TmaWarpSpecializedILi3ELi2ELi32ELb1ELb0EEEJSG_NS5_IJNSH_ISE_SB_EENSH_INSA_ILi32EEESB_EEEEEiNS5_IJSB_llEEEiS28_NS1Z_6fusion15FusionCallbacksIS23_NS29_17LinearCombinationIiiiiLNS_15FloatRoundStyleE2EEESG_S27_JEEENS4_5SM1004TMEM4LOAD26SM100_TMEM_LOAD_32dp32b32xES1B_NS1C_INS1D_ILi2ELi5ELi2EEENS1S_ILi32EEENSH_INS5_IJS25_NSA_ILi4EEEEEENS5_IJSB_S25_EEEEEEENS4_39AutoVectorizingCopyWithAssumedAlignmentILi128EEENS4_14SM90_TMA_STOREES2P_S2R_S2R_EEEvvEEEEvNT_6ParamsE --------------------------
	.section	.nv.info._ZN7cutlass13device_kernelINS_4gemm6kernel13GemmUniversalIN4cute5tupleIJiiiiEEENS1_10collective13CollectiveMmaINS1_41MainloopSm100TmaUmmaWarpSpecializedSparseILi4ELi2ELi1ENS5_IJNS4_1CILi1EEESB_SB_EEEEENS5_IJNSA_ILi128EEENSA_ILi256EEESE_EEEaNS5_IJNS4_6LayoutINS5_IJiNS5_IJNSA_ILi2EEEiEEEiEEENS5_IJlNS5_IJSB_SI_EEElEEEEENSH_INS5_IJNS5_IJSE_iEEESO_iEEENS5_IJNS5_IJSE_NSA_ILi16384EEEEEENS5_IJSB_lEEElEEEEEEEEaNS5_IJlSB_lEEENS4_8TiledMMAINS4_8MMA_AtomIJNS4_22SM100_MMA_S8_SS_SPARSEIaaiLi128ELi256ELNS4_4UMMA5MajorE0ELS11_0ELNS10_8SaturateE0EEEEEENSH_ISC_NS5_IJNSA_ILi0EEES15_S15_EEEEENS5_IJNS4_10UnderscoreES18_S18_EEEEENS4_13SM90_TMA_LOADENS4_14ComposedLayoutINS4_7SwizzleILi2ELi4ELi3EEENS4_25smem_sparse_ptr_flag_bitsILi2ELi8EEENSH_INS5_IJNS5_IJSB_NSA_ILi8EEEEEENS5_IJSI_NSA_ILi64EEEEEEEEENS5_IJNS5_IJS15_SE_EEESL_EEEEEEEvNS4_8identityES1B_NS1C_INS1D_ILi3ELi4ELi3EEENS4_18smem_ptr_flag_bitsILi8EEENSH_INS5_IJS1H_SE_EEENS5_IJSE_SB_EEEEEEEvS1Q_EENS_8epilogue10collective18CollectiveEpilogueINS1Z_23Sm100TmaWarpSpecializedILi3ELi2ELi32ELb1ELb0EEEJSG_NS5_IJNSH_ISE_SB_EENSH_INSA_ILi32EEESB_EEEEEiNS5_IJSB_llEEEiS28_NS1Z_6fusion15FusionCallbacksIS23_NS29_17LinearCombinationIiiiiLNS_15FloatRoundStyleE2EEESG_S27_JEEENS4_5SM1004TMEM4LOAD26SM100_TMEM_LOAD_32dp32b32xES1B_NS1C_INS1D_ILi2ELi5ELi2EEENS1S_ILi32EEENSH_INS5_IJS25_NSA_ILi4EEEEEENS5_IJSB_S25_EEEEEEENS4_39AutoVectorizingCopyWithAssumedAlignmentILi128EEENS4_14SM90_TMA_STOREES2P_S2R_S2R_EEEvvEEEEvNT_6ParamsE,"",@"SHT_CUDA_INFO"
	.sectionflags	@""
	.align	4


	//----- nvinfo : EIATTR_CUDA_API_VERSION
	.align		4
        /*0000*/ 	.byte	0x04, 0x37
        /*0002*/ 	.short	(.L_31 - .L_30)
.L_30:
        /*0004*/ 	.word	0x00000082


	//----- nvinfo : EIATTR_KPARAM_INFO
	.align		4
.L_31:
        /*0008*/ 	.byte	0x04, 0x17
        /*000a*/ 	.short	(.L_33 - .L_32)
.L_32:
        /*000c*/ 	.word	0x00000000
        /*0010*/ 	.short	0x0000
        /*0012*/ 	.short	0x0000
        /*0014*/ 	.byte	0x00, 0xf0, 0x01, 0x28


	//----- nvinfo : EIATTR_AT_ENTRY_FRAGMENTS
	.align		4
.L_33:
        /*0018*/ 	.byte	0x04, 0x4f
        /*001a*/ 	.short	(.L_35 - .L_34)


	//   ....[0]....
.L_34:
        /*001c*/ 	.word	0x00000006


	//----- nvinfo : EIATTR_RESERVED_SMEM_USED
	.align		4
.L_35:
        /*0020*/ 	.byte	0x01, 0x41
	.zero		2


	//----- nvinfo : EIATTR_SPARSE_MMA_MASK
	.align		4
        /*0024*/ 	.byte	0x03, 0x50
        /*0026*/ 	.short	0x0040


	//----- nvinfo : EIATTR_TCGEN05_1CTA_USED
	.align		4
        /*0028*/ 	.byte	0x01, 0x51
	.zero		2


	//----- nvinfo : EIATTR_MAXREG_COUNT
	.align		4
        /*002c*/ 	.byte	0x03, 0x1b
        /*002e*/ 	.short	0x00ff


	//----- nvinfo : EIATTR_NUM_BARRIERS
	.align		4
        /*0030*/ 	.byte	0x02, 0x4c
        /*0032*/ 	.byte	0x07
	.zero		1


	//----- nvinfo : EIATTR_EXTERNS
	.align		4
        /*0034*/ 	.byte	0x04, 0x0f
        /*0036*/ 	.short	(.L_37 - .L_36)


	//   ....[0]....
	.align		4
.L_36:
        /*0038*/ 	.word	index@(__assertfail)


	//----- nvinfo : EIATTR_MERCURY_ISA_VERSION
	.align		4
.L_37:
        /*003c*/ 	.byte	0x03, 0x5f
        /*003e*/ 	.short	0x0101


	//----- nvinfo : EIATTR_INT_WARP_WIDE_INSTR_OFFSETS
	.align		4
        /*0040*/ 	.byte	0x04, 0x31
        /*0042*/ 	.short	(.L_39 - .L_38)


	//   ....[0]....
.L_38:
        /*0044*/ 	.word	0x00000cf0


	//   ....[1]....
        /*0048*/ 	.word	0x00000ef0


	//   ....[2]....
        /*004c*/ 	.word	0x000033e0


	//   ....[3]....
        /*0050*/ 	.word	0x00003400


	//   ....[4]....
        /*0054*/ 	.word	0x00003430


	//   ....[5]....
        /*0058*/ 	.word	0x00004080


	//   ....[6]....
        /*005c*/ 	.word	0x000040b0


	//   ....[7]....
        /*0060*/ 	.word	0x00004210


	//   ....[8]....
        /*0064*/ 	.word	0x00004250


	//   ....[9]....
        /*0068*/ 	.word	0x00004300


	//   ....[10]....
        /*006c*/ 	.word	0x00004440


	//   ....[11]....
        /*0070*/ 	.word	0x00004460


	//   ....[12]....
        /*0074*/ 	.word	0x000045a0


	//   ....[13]....
        /*0078*/ 	.word	0x00004600


	//   ....[14]....
        /*007c*/ 	.word	0x000046b0


	//   ....[15]....
        /*0080*/ 	.word	0x00004810


	//   ....[16]....
        /*0084*/ 	.word	0x00004820


	//   ....[17]....
        /*0088*/ 	.word	0x00004940


	//   ....[18]....
        /*008c*/ 	.word	0x000049a0


	//   ....[19]....
        /*0090*/ 	.word	0x00004a50


	//   ....[20]....
        /*0094*/ 	.word	0x00004b70


	//   ....[21]....
        /*0098*/ 	.word	0x00004bf0


	//   ....[22]....
        /*009c*/ 	.word	0x00004d30


	//   ....[23]....
        /*00a0*/ 	.word	0x00004d70


	//   ....[24]....
        /*00a4*/ 	.word	0x00004dd0


	//   ....[25]....
        /*00a8*/ 	.word	0x00004e90


	//   ....[26]....
        /*00ac*/ 	.word	0x00004f10


	//   ....[27]....
        /*00b0*/ 	.word	0x00005050


	//   ....[28]....
        /*00b4*/ 	.word	0x00005090


	//   ....[29]....
        /*00b8*/ 	.word	0x00005110


	//   ....[30]....
        /*00bc*/ 	.word	0x000051f0


	//   ....[31]....
        /*00c0*/ 	.word	0x00005200


	//   ....[32]....
        /*00c4*/ 	.word	0x00005320


	//   ....[33]....
        /*00c8*/ 	.word	0x00005380


	//   ....[34]....
        /*00cc*/ 	.word	0x00005430


	//   ....[35]....
        /*00d0*/ 	.word	0x00005570


	//   ....[36]....
        /*00d4*/ 	.word	0x00005590


	//   ....[37]....
        /*00d8*/ 	.word	0x000056c0


	//   ....[38]....
        /*00dc*/ 	.word	0x00005720


	//   ....[39]....
        /*00e0*/ 	.word	0x000057d0


	//   ....[40]....
        /*00e4*/ 	.word	0x00005930


	//   ....[41]....
        /*00e8*/ 	.word	0x00005980


	//   ....[42]....
        /*00ec*/ 	.word	0x00005aa0


	//   ....[43]....
        /*00f0*/ 	.word	0x00005b00


	//   ....[44]....
        /*00f4*/ 	.word	0x00005bb0


	//----- nvinfo : EIATTR_COOP_GROUP_MASK_REGIDS
	.align		4
.L_39:
        /*00f8*/ 	.byte	0x04, 0x29
        /*00fa*/ 	.short	(.L_41 - .L_40)


	//   ....[0]....
.L_40:
        /*00fc*/ 	.word	0xffffffff


	//   ....[1]....
        /*0100*/ 	.word	0xffffffff


	//   ....[2]....
        /*0104*/ 	.word	0xffffffff


	//   ....[3]....
        /*0108*/ 	.word	0xffffffff


	//   ....[4]....
        /*010c*/ 	.word	0xffffffff


	//   ....[5]....
        /*0110*/ 	.word	0xffffffff


	//   ....[6]....
        /*0114*/ 	.word	0xffffffff


	//   ....[7]....
        /*0118*/ 	.word	0xffffffff


	//   ....[8]....
        /*011c*/ 	.word	0xffffffff


	//   ....[9]....
        /*0120*/ 	.word	0xffffffff


	//   ....[10]....
        /*0124*/ 	.word	0xffffffff


	//   ....[11]....
        /*0128*/ 	.word	0xffffffff


	//   ....[12]....
        /*012c*/ 	.word	0xffffffff


	//----- nvinfo : EIATTR_COOP_GROUP_INSTR_OFFSETS
	.align		4
.L_41:
        /*0130*/ 	.byte	0x04, 0x28
        /*0132*/ 	.short	(.L_43 - .L_42)


	//   ....[0]....
.L_42:
        /*0134*/ 	.word	0x00000080


	//   ....[1]....
        /*0138*/ 	.word	0x00000520


	//   ....[2]....
        /*013c*/ 	.word	0x00000670


	//   ....[3]....
        /*0140*/ 	.word	0x000007f0


	//   ....[4]....
        /*0144*/ 	.word	0x000008f0


	//   ....[5]....
        /*0148*/ 	.word	0x00000a60


	//   ....[6]....
        /*014c*/ 	.word	0x00000ba0


	//   ....[7]....
        /*0150*/ 	.word	0x00001a70


	//   ....[8]....
        /*0154*/ 	.word	0x000028f0


	//   ....[9]....
        /*0158*/ 	.word	0x00002b00


	//   ....[10]....
        /*015c*/ 	.word	0x00002b30


	//   ....[11]....
        /*0160*/ 	.word	0x000032c0


	//   ....[12]....
        /*0164*/ 	.word	0x000034f0


	//----- nvinfo : EIATTR_VRC_CTA_INIT_COUNT
	.align		4
.L_43:
        /*0168*/ 	.byte	0x02, 0x4a
        /*016a*/ 	.byte	0x80
	.zero		1


	//----- nvinfo : EIATTR_SYSCALL_OFFSETS
	.align		4
        /*016c*/ 	.byte	0x04, 0x46
        /*016e*/ 	.short	(.L_45 - .L_44)


	//   ....[0]....
.L_44:
        /*0170*/ 	.word	0x00006920


	//   ....[1]....
        /*0174*/ 	.word	0x00006a10


	//   ....[2]....
        /*0178*/ 	.word	0x00007620


	//   ....[3]....
        /*017c*/ 	.word	0x00008530


	//   ....[4]....
        /*0180*/ 	.word	0x00009470


	//   ....[5]....
        /*0184*/ 	.word	0x0000a3c0


	//   ....[6]....
        /*0188*/ 	.word	0x0000b310


	//   ....[7]....
        /*018c*/ 	.word	0x0000c260


	//   ....[8]....
        /*0190*/ 	.word	0x0000d1b0


	//   ....[9]....
        /*0194*/ 	.word	0x0000e0a0


	//----- nvinfo : EIATTR_MBARRIER_INSTR_OFFSETS
	.align		4
.L_45:
        /*0198*/ 	.byte	0x04, 0x39
        /*019a*/ 	.short	(.L_47 - .L_46)


	//   ....[0]....
.L_46:
        /*019c*/ 	.word	0x000005e0
        /*01a0*/ 	.word	0x000000ff
        /*01a4*/ 	.word	0x00000000
        /*01a8*/ 	.short	0x0100
        /*01aa*/ 	.byte	0x04
	.zero		1


	//   ....[1]....
        /*01ac*/ 	.word	0x000005f0
        /*01b0*/ 	.word	0x000000ff
        /*01b4*/ 	.word	0x00000020
        /*01b8*/ 	.short	0x0100
        /*01ba*/ 	.byte	0x04
	.zero		1


	//   ....[2]....
        /*01bc*/ 	.word	0x00000600
        /*01c0*/ 	.word	0x000000ff
        /*01c4*/ 	.word	0x00000008
        /*01c8*/ 	.short	0x0100
        /*01ca*/ 	.byte	0x04
	.zero		1


	//   ....[3]....
        /*01cc*/ 	.word	0x00000610
        /*01d0*/ 	.word	0x000000ff
        /*01d4*/ 	.word	0x00000028
        /*01d8*/ 	.short	0x0100
        /*01da*/ 	.byte	0x04
	.zero		1


	//   ....[4]....
        /*01dc*/ 	.word	0x00000620
        /*01e0*/ 	.word	0x000000ff
        /*01e4*/ 	.word	0x00000010
        /*01e8*/ 	.short	0x0100
        /*01ea*/ 	.byte	0x04
	.zero		1


	//   ....[5]....
        /*01ec*/ 	.word	0x00000630
        /*01f0*/ 	.word	0x000000ff
        /*01f4*/ 	.word	0x00000030
        /*01f8*/ 	.short	0x0100
        /*01fa*/ 	.byte	0x04
	.zero		1


	//   ....[6]....
        /*01fc*/ 	.word	0x00000640
        /*0200*/ 	.word	0x000000ff
        /*0204*/ 	.word	0x00000018
        /*0208*/ 	.short	0x0100
        /*020a*/ 	.byte	0x04
	.zero		1


	//   ....[7]....
        /*020c*/ 	.word	0x00000650
        /*0210*/ 	.word	0x000000ff
        /*0214*/ 	.word	0x00000038
        /*0218*/ 	.short	0x0100
        /*021a*/ 	.byte	0x04
	.zero		1


	//   ....[8]....
        /*021c*/ 	.word	0x00000780
        /*0220*/ 	.word	0x000000ff
        /*0224*/ 	.word	0x00000040
        /*0228*/ 	.short	0x0100
        /*022a*/ 	.byte	0x04
	.zero		1


	//   ....[9]....
        /*022c*/ 	.word	0x00000790
        /*0230*/ 	.word	0x000000ff
        /*0234*/ 	.word	0x00000058
        /*0238*/ 	.short	0x0100
        /*023a*/ 	.byte	0x04
	.zero		1


	//   ....[10]....
        /*023c*/ 	.word	0x000007a0
        /*0240*/ 	.word	0x000000ff
        /*0244*/ 	.word	0x00000048
        /*0248*/ 	.short	0x0100
        /*024a*/ 	.byte	0x04
	.zero		1


	//   ....[11]....
        /*024c*/ 	.word	0x000007b0
        /*0250*/ 	.word	0x000000ff
        /*0254*/ 	.word	0x00000060
        /*0258*/ 	.short	0x0100
        /*025a*/ 	.byte	0x04
	.zero		1


	//   ....[12]....
        /*025c*/ 	.word	0x000007c0
        /*0260*/ 	.word	0x000000ff
        /*0264*/ 	.word	0x00000050
        /*0268*/ 	.short	0x0100
        /*026a*/ 	.byte	0x04
	.zero		1


	//   ....[13]....
        /*026c*/ 	.word	0x000007d0
        /*0270*/ 	.word	0x000000ff
        /*0274*/ 	.word	0x00000068
        /*0278*/ 	.short	0x0100
        /*027a*/ 	.byte	0x04
	.zero		1


	//   ....[14]....
        /*027c*/ 	.word	0x000008c0
        /*0280*/ 	.word	0x000000ff
        /*0284*/ 	.word	0x00000070
        /*0288*/ 	.short	0x0100
        /*028a*/ 	.byte	0x06
	.zero		1


	//   ....[15]....
        /*028c*/ 	.word	0x000008d0
        /*0290*/ 	.word	0x000000ff
        /*0294*/ 	.word	0x00000078
        /*0298*/ 	.short	0x0100
        /*029a*/ 	.byte	0x06
	.zero		1


	//   ....[16]....
        /*029c*/ 	.word	0x00000a10
        /*02a0*/ 	.word	0x000000ff
        /*02a4*/ 	.word	0x00000080
        /*02a8*/ 	.short	0x0100
        /*02aa*/ 	.byte	0x06
	.zero		1


	//   ....[17]....
        /*02ac*/ 	.word	0x00000a20
        /*02b0*/ 	.word	0x000000ff
        /*02b4*/ 	.word	0x00000090
        /*02b8*/ 	.short	0x0100
        /*02ba*/ 	.byte	0x06
	.zero		1


	//   ....[18]....
        /*02bc*/ 	.word	0x00000a30
        /*02c0*/ 	.word	0x000000ff
        /*02c4*/ 	.word	0x00000088
        /*02c8*/ 	.short	0x0100
        /*02ca*/ 	.byte	0x06
	.zero		1


	//   ....[19]....
        /*02cc*/ 	.word	0x00000a40
        /*02d0*/ 	.word	0x000000ff
        /*02d4*/ 	.word	0x00000098
        /*02d8*/ 	.short	0x0100
        /*02da*/ 	.byte	0x06
	.zero		1


	//   ....[20]....
        /*02dc*/ 	.word	0x00000b70
        /*02e0*/ 	.word	0x000000ff
        /*02e4*/ 	.word	0x000000a0
        /*02e8*/ 	.short	0x0100
        /*02ea*/ 	.byte	0x04
	.zero		1


	//   ....[21]....
        /*02ec*/ 	.word	0x00000b80
        /*02f0*/ 	.word	0x000000ff
        /*02f4*/ 	.word	0x000000a8
        /*02f8*/ 	.short	0x0100
        /*02fa*/ 	.byte	0x04
	.zero		1


	//   ....[22]....
        /*02fc*/ 	.word	0x00000ca0
        /*0300*/ 	.word	0x000000ff
        /*0304*/ 	.word	0x000000b0
        /*0308*/ 	.short	0x0100
        /*030a*/ 	.byte	0x04
	.zero		1


	//   ....[23]....
        /*030c*/ 	.word	0x00000cb0
        /*0310*/ 	.word	0x000000ff
        /*0314*/ 	.word	0x000000c0
        /*0318*/ 	.short	0x0100
        /*031a*/ 	.byte	0x04
	.zero		1


	//   ....[24]....
        /*031c*/ 	.word	0x00000cc0
        /*0320*/ 	.word	0x000000ff
        /*0324*/ 	.word	0x000000b8
        /*0328*/ 	.short	0x0100
        /*032a*/ 	.byte	0x04
	.zero		1


	//   ....[25]....
        /*032c*/ 	.word	0x00000cd0
        /*0330*/ 	.word	0x000000ff
        /*0334*/ 	.word	0x000000c8
        /*0338*/ 	.short	0x0100
        /*033a*/ 	.byte	0x04
	.zero		1


	//   ....[26]....
        /*033c*/ 	.word	0x00000f30
        /*0340*/ 	.word	0x000000ff
        /*0344*/ 	.word	0x000000d0
        /*0348*/ 	.short	0x0100
        /*034a*/ 	.byte	0x06
	.zero		1


	//   ....[27]....
        /*034c*/ 	.word	0x00001670
        /*0350*/ 	.word	0x00000003
        /*0354*/ 	.word	0x000000c0
        /*0358*/ 	.short	0x010a
        /*035a*/ 	.byte	0xff
	.zero		1


	//   ....[28]....
        /*035c*/ 	.word	0x000016a0
        /*0360*/ 	.word	0x00000003
        /*0364*/ 	.word	0x000000b0
        /*0368*/ 	.short	0x0101
        /*036a*/ 	.byte	0xff
	.zero		1


	//   ....[29]....
        /*036c*/ 	.word	0x00001710
        /*0370*/ 	.word	0x000000ff
        /*0374*/ 	.word	0x00000020
        /*0378*/ 	.short	0x010a
        /*037a*/ 	.byte	0x04
	.zero		1


	//   ....[30]....
        /*037c*/ 	.word	0x00001840
        /*0380*/ 	.word	0x000000ff
        /*0384*/ 	.word	0x00000020
        /*0388*/ 	.short	0x010a
        /*038a*/ 	.byte	0x21
	.zero		1


	//   ....[31]....
        /*038c*/ 	.word	0x00001950
        /*0390*/ 	.word	0x000000ff
        /*0394*/ 	.word	0x00000020
        /*0398*/ 	.short	0x010a
        /*039a*/ 	.byte	0x05
	.zero		1


	//   ....[32]....
        /*039c*/ 	.word	0x00001a50
        /*03a0*/ 	.word	0x000000ff
        /*03a4*/ 	.word	0x00000078
        /*03a8*/ 	.short	0x0101
        /*03aa*/ 	.byte	0x06
	.zero		1


	//   ....[33]....
        /*03ac*/ 	.word	0x00001a80
        /*03b0*/ 	.word	0x00000003
        /*03b4*/ 	.word	0x00000080
        /*03b8*/ 	.short	0x010a
        /*03ba*/ 	.byte	0xff
	.zero		1


	//   ....[34]....
        /*03bc*/ 	.word	0x00001bd0
        /*03c0*/ 	.word	0x00000000
        /*03c4*/ 	.word	0x00000000
        /*03c8*/ 	.short	0x0101
        /*03ca*/ 	.byte	0xff
	.zero		1


	//   ....[35]....
        /*03cc*/ 	.word	0x00002160
        /*03d0*/ 	.word	0x000000ff
        /*03d4*/ 	.word	0x00000000
        /*03d8*/ 	.short	0x010a
        /*03da*/ 	.byte	0x04
	.zero		1


	//   ....[36]....
        /*03dc*/ 	.word	0x000021f0
        /*03e0*/ 	.word	0x000000ff
        /*03e4*/ 	.word	0x00000000
        /*03e8*/ 	.short	0x010a
        /*03ea*/ 	.byte	0x05
	.zero		1


	//   ....[37]....
        /*03ec*/ 	.word	0x00002280
        /*03f0*/ 	.word	0x000000ff
        /*03f4*/ 	.word	0x00000000
        /*03f8*/ 	.short	0x010a
        /*03fa*/ 	.byte	0x05
	.zero		1


	//   ....[38]....
        /*03fc*/ 	.word	0x00002320
        /*0400*/ 	.word	0x00000000
        /*0404*/ 	.word	0x00000000
        /*0408*/ 	.short	0x010a
        /*040a*/ 	.byte	0xff
	.zero		1


	//   ....[39]....
        /*040c*/ 	.word	0x00002440
        /*0410*/ 	.word	0x00000002
        /*0414*/ 	.word	0x000000b0
        /*0418*/ 	.short	0x010a
        /*041a*/ 	.byte	0xff
	.zero		1


	//   ....[40]....
        /*041c*/ 	.word	0x000024a0
        /*0420*/ 	.word	0x00000004
        /*0424*/ 	.word	0x00000000
        /*0428*/ 	.short	0x0101
        /*042a*/ 	.byte	0xff
	.zero		1


	//   ....[41]....
        /*042c*/ 	.word	0x000024c0
        /*0430*/ 	.word	0x000000ff
        /*0434*/ 	.word	0x00000090
        /*0438*/ 	.short	0x010a
        /*043a*/ 	.byte	0x04
	.zero		1


	//   ....[42]....
        /*043c*/ 	.word	0x000025e0
        /*0440*/ 	.word	0x00000002
        /*0444*/ 	.word	0x00000080
        /*0448*/ 	.short	0x010a
        /*044a*/ 	.byte	0xff
	.zero		1


	//   ....[43]....
        /*044c*/ 	.word	0x000026f0
        /*0450*/ 	.word	0x00000002
        /*0454*/ 	.word	0x00000000
        /*0458*/ 	.short	0x0101
        /*045a*/ 	.byte	0xff
	.zero		1


	//   ....[44]....
        /*045c*/ 	.word	0x00002780
        /*0460*/ 	.word	0x000000ff
        /*0464*/ 	.word	0x00000090
        /*0468*/ 	.short	0x0106
        /*046a*/ 	.byte	0x04
	.zero		1


	//   ....[45]....
        /*046c*/ 	.word	0x000027a0
        /*0470*/ 	.word	0x000000ff
        /*0474*/ 	.word	0x00000090
        /*0478*/ 	.short	0x010a
        /*047a*/ 	.byte	0x04
	.zero		1


	//   ....[46]....
        /*047c*/ 	.word	0x00002830
        /*0480*/ 	.word	0x000000ff
        /*0484*/ 	.word	0x00000090
        /*0488*/ 	.short	0x0106
        /*048a*/ 	.byte	0x07
	.zero		1


	//   ....[47]....
        /*048c*/ 	.word	0x00002870
        /*0490*/ 	.word	0x00000000
        /*0494*/ 	.word	0x00000090
        /*0498*/ 	.short	0x010a
        /*049a*/ 	.byte	0xff
	.zero		1


	//   ....[48]....
        /*049c*/ 	.word	0x00002d50
        /*04a0*/ 	.word	0x00000000
        /*04a4*/ 	.word	0x00000080
        /*04a8*/ 	.short	0x010a
        /*04aa*/ 	.byte	0xff
	.zero		1


	//   ....[49]....
        /*04ac*/ 	.word	0x00002e10
        /*04b0*/ 	.word	0x00000000
        /*04b4*/ 	.word	0x00000000
        /*04b8*/ 	.short	0x0101
        /*04ba*/ 	.byte	0xff
	.zero		1


	//   ....[50]....
        /*04bc*/ 	.word	0x00002ed0
        /*04c0*/ 	.word	0x000000ff
        /*04c4*/ 	.word	0x00000000
        /*04c8*/ 	.short	0x010a
        /*04ca*/ 	.byte	0x04
	.zero		1


	//   ....[51]....
        /*04cc*/ 	.word	0x00002f40
        /*04d0*/ 	.word	0x000000ff
        /*04d4*/ 	.word	0x00000000
        /*04d8*/ 	.short	0x010a
        /*04da*/ 	.byte	0x08
	.zero		1


	//   ....[52]....
        /*04dc*/ 	.word	0x00003030
        /*04e0*/ 	.word	0x000000ff
        /*04e4*/ 	.word	0x00000000
        /*04e8*/ 	.short	0x010a
        /*04ea*/ 	.byte	0x04
	.zero		1


	//   ....[53]....
        /*04ec*/ 	.word	0x00003070
        /*04f0*/ 	.word	0x000000ff
        /*04f4*/ 	.word	0x000000a8
        /*04f8*/ 	.short	0x010a
        /*04fa*/ 	.byte	0x0d
	.zero		1


	//   ....[54]....
        /*04fc*/ 	.word	0x000032a0
        /*0500*/ 	.word	0x000000ff
        /*0504*/ 	.word	0x000000d0
        /*0508*/ 	.short	0x010a
        /*050a*/ 	.byte	0x0d
	.zero		1


	//   ....[55]....
        /*050c*/ 	.word	0x000037c0
        /*0510*/ 	.word	0x00000008
        /*0514*/ 	.word	0x00000080
        /*0518*/ 	.short	0x010a
        /*051a*/ 	.byte	0xff
	.zero		1


	//   ....[56]....
        /*051c*/ 	.word	0x00003930
        /*0520*/ 	.word	0x00000000
        /*0524*/ 	.word	0x00000000
        /*0528*/ 	.short	0x0101
        /*052a*/ 	.byte	0xff
	.zero		1


	//   ....[57]....
        /*052c*/ 	.word	0x00003e00
        /*0530*/ 	.word	0x000000ff
        /*0534*/ 	.word	0x00000078
        /*0538*/ 	.short	0x010a
        /*053a*/ 	.byte	0x20
	.zero		1


	//   ....[58]....
        /*053c*/ 	.word	0x00003fe0
        /*0540*/ 	.word	0x000000ff
        /*0544*/ 	.word	0x00000058
        /*0548*/ 	.short	0x010a
        /*054a*/ 	.byte	0x10
	.zero		1


	//   ....[59]....
        /*054c*/ 	.word	0x00004340
        /*0550*/ 	.word	0x000000ff
        /*0554*/ 	.word	0x00000040
        /*0558*/ 	.short	0x010b
        /*055a*/ 	.byte	0x10
	.zero		1


	//   ....[60]....
        /*055c*/ 	.word	0x000043c0
        /*0560*/ 	.word	0x000000ff
        /*0564*/ 	.word	0x00000000
        /*0568*/ 	.short	0x0101
        /*056a*/ 	.byte	0x04
	.zero		1


	//   ....[61]....
        /*056c*/ 	.word	0x000043e0
        /*0570*/ 	.word	0x000000ff
        /*0574*/ 	.word	0x00000058
        /*0578*/ 	.short	0x010a
        /*057a*/ 	.byte	0x11
	.zero		1


	//   ....[62]....
        /*057c*/ 	.word	0x000046f0
        /*0580*/ 	.word	0x000000ff
        /*0584*/ 	.word	0x00000040
        /*0588*/ 	.short	0x010b
        /*058a*/ 	.byte	0x11
	.zero		1


	//   ....[63]....
        /*058c*/ 	.word	0x00004770
        /*0590*/ 	.word	0x000000ff
        /*0594*/ 	.word	0x00000000
        /*0598*/ 	.short	0x0101
        /*059a*/ 	.byte	0x04
	.zero		1


	//   ....[64]....
        /*059c*/ 	.word	0x00004790
        /*05a0*/ 	.word	0x000000ff
        /*05a4*/ 	.word	0x00000058
        /*05a8*/ 	.short	0x010a
        /*05aa*/ 	.byte	0x10
	.zero		1


	//   ....[65]....
        /*05ac*/ 	.word	0x00004a90
        /*05b0*/ 	.word	0x000000ff
        /*05b4*/ 	.word	0x00000040
        /*05b8*/ 	.short	0x010b
        /*05ba*/ 	.byte	0x10
	.zero		1


	//   ....[66]....
        /*05bc*/ 	.word	0x00004b10
        /*05c0*/ 	.word	0x000000ff
        /*05c4*/ 	.word	0x00000000
        /*05c8*/ 	.short	0x0101
        /*05ca*/ 	.byte	0x04
	.zero		1


	//   ....[67]....
        /*05cc*/ 	.word	0x00004b30
        /*05d0*/ 	.word	0x000000ff
        /*05d4*/ 	.word	0x00000058
        /*05d8*/ 	.short	0x010a
        /*05da*/ 	.byte	0x15
	.zero		1


	//   ....[68]....
        /*05dc*/ 	.word	0x00004e10
        /*05e0*/ 	.word	0x000000ff
        /*05e4*/ 	.word	0x00000040
        /*05e8*/ 	.short	0x010b
        /*05ea*/ 	.byte	0x15
	.zero		1


	//   ....[69]....
        /*05ec*/ 	.word	0x00004e30
        /*05f0*/ 	.word	0x000000ff
        /*05f4*/ 	.word	0x00000000
        /*05f8*/ 	.short	0x0101
        /*05fa*/ 	.byte	0x04
	.zero		1


	//   ....[70]....
        /*05fc*/ 	.word	0x00004e50
        /*0600*/ 	.word	0x000000ff
        /*0604*/ 	.word	0x00000058
        /*0608*/ 	.short	0x010a
        /*060a*/ 	.byte	0x06
	.zero		1


	//   ....[71]....
        /*060c*/ 	.word	0x00005150
        /*0610*/ 	.word	0x000000ff
        /*0614*/ 	.word	0x00000040
        /*0618*/ 	.short	0x010b
        /*061a*/ 	.byte	0x06
	.zero		1


	//   ....[72]....
        /*061c*/ 	.word	0x00005160
        /*0620*/ 	.word	0x000000ff
        /*0624*/ 	.word	0x00000000
        /*0628*/ 	.short	0x0101
        /*062a*/ 	.byte	0x04
	.zero		1


	//   ....[73]....
        /*062c*/ 	.word	0x00005170
        /*0630*/ 	.word	0x000000ff
        /*0634*/ 	.word	0x00000058
        /*0638*/ 	.short	0x010a
        /*063a*/ 	.byte	0x10
	.zero		1


	//   ....[74]....
        /*063c*/ 	.word	0x00005470
        /*0640*/ 	.word	0x000000ff
        /*0644*/ 	.word	0x00000040
        /*0648*/ 	.short	0x010b
        /*064a*/ 	.byte	0x10
	.zero		1


	//   ....[75]....
        /*064c*/ 	.word	0x000054f0
        /*0650*/ 	.word	0x000000ff
        /*0654*/ 	.word	0x00000000
        /*0658*/ 	.short	0x0101
        /*065a*/ 	.byte	0x04
	.zero		1


	//   ....[76]....
        /*065c*/ 	.word	0x00005510
        /*0660*/ 	.word	0x000000ff
        /*0664*/ 	.word	0x00000058
        /*0668*/ 	.short	0x010a
        /*066a*/ 	.byte	0x11
	.zero		1


	//   ....[77]....
        /*066c*/ 	.word	0x00005810
        /*0670*/ 	.word	0x000000ff
        /*0674*/ 	.word	0x00000040
        /*0678*/ 	.short	0x010b
        /*067a*/ 	.byte	0x11
	.zero		1


	//   ....[78]....
        /*067c*/ 	.word	0x00005890
        /*0680*/ 	.word	0x000000ff
        /*0684*/ 	.word	0x00000000
        /*0688*/ 	.short	0x0101
        /*068a*/ 	.byte	0x04
	.zero		1


	//   ....[79]....
        /*068c*/ 	.word	0x000058b0
        /*0690*/ 	.word	0x000000ff
        /*0694*/ 	.word	0x00000058
        /*0698*/ 	.short	0x010a
        /*069a*/ 	.byte	0x10
	.zero		1


	//   ....[80]....
        /*069c*/ 	.word	0x00005c10
        /*06a0*/ 	.word	0x000000ff
        /*06a4*/ 	.word	0x00000040
        /*06a8*/ 	.short	0x010b
        /*06aa*/ 	.byte	0x10
	.zero		1


	//   ....[81]....
        /*06ac*/ 	.word	0x00005c90
        /*06b0*/ 	.word	0x000000ff
        /*06b4*/ 	.word	0x00000000
        /*06b8*/ 	.short	0x0101
        /*06ba*/ 	.byte	0x04
	.zero		1


	//   ....[82]....
        /*06bc*/ 	.word	0x00005ce0
        /*06c0*/ 	.word	0x000000ff
        /*06c4*/ 	.word	0x00000000
        /*06c8*/ 	.short	0x010a
        /*06ca*/ 	.byte	0x04
	.zero		1


	//   ....[83]....
        /*06cc*/ 	.word	0x00005d70
        /*06d0*/ 	.word	0x000000ff
        /*06d4*/ 	.word	0x00000000
        /*06d8*/ 	.short	0x010a
        /*06da*/ 	.byte	0x05
	.zero		1


	//   ....[84]....
        /*06dc*/ 	.word	0x00005e10
        /*06e0*/ 	.word	0x00000000
        /*06e4*/ 	.word	0x00000000
        /*06e8*/ 	.short	0x010a
        /*06ea*/ 	.byte	0xff
	.zero		1


	//   ....[85]....
        /*06ec*/ 	.word	0x00006180
        /*06f0*/ 	.word	0x00000000
        /*06f4*/ 	.word	0x00000080
        /*06f8*/ 	.short	0x010a
        /*06fa*/ 	.byte	0xff
	.zero		1


	//   ....[86]....
        /*06fc*/ 	.word	0x00006250
        /*0700*/ 	.word	0x00000000
        /*0704*/ 	.word	0x00000000
        /*0708*/ 	.short	0x0101
        /*070a*/ 	.byte	0xff
	.zero		1


	//   ....[87]....
        /*070c*/ 	.word	0x00006f40
        /*0710*/ 	.word	0x00000004
        /*0714*/ 	.word	0x00000040
        /*0718*/ 	.short	0x010a
        /*071a*/ 	.byte	0xff
	.zero		1


	//   ....[88]....
        /*071c*/ 	.word	0x00007040
        /*0720*/ 	.word	0x000000ff
        /*0724*/ 	.word	0x000000a0
        /*0728*/ 	.short	0x010a
        /*072a*/ 	.byte	0x2f
	.zero		1


	//   ....[89]....
        /*072c*/ 	.word	0x00007100
        /*0730*/ 	.word	0x00000004
        /*0734*/ 	.word	0x00000040
        /*0738*/ 	.short	0x010a
        /*073a*/ 	.byte	0xff
	.zero		1


	//   ....[90]....
        /*073c*/ 	.word	0x00007500
        /*0740*/ 	.word	0x000000ff
        /*0744*/ 	.word	0x000000a0
        /*0748*/ 	.short	0x010a
        /*074a*/ 	.byte	0x2f
	.zero		1


	//   ....[91]....
        /*074c*/ 	.word	0x000076b0
        /*0750*/ 	.word	0x000000ff
        /*0754*/ 	.word	0x00000000
        /*0758*/ 	.short	0x0101
        /*075a*/ 	.byte	0x04
	.zero		1


	//   ....[92]....
        /*075c*/ 	.word	0x00008030
        /*0760*/ 	.word	0x00000000
        /*0764*/ 	.word	0x00000000
        /*0768*/ 	.short	0x0101
        /*076a*/ 	.byte	0xff
	.zero		1


	//   ....[93]....
        /*076c*/ 	.word	0x00008040
        /*0770*/ 	.word	0x00000005
        /*0774*/ 	.word	0x00000040
        /*0778*/ 	.short	0x010a
        /*077a*/ 	.byte	0xff
	.zero		1


	//   ....[94]....
        /*077c*/ 	.word	0x00008120
        /*0780*/ 	.word	0x00000005
        /*0784*/ 	.word	0x00000040
        /*0788*/ 	.short	0x010a
        /*078a*/ 	.byte	0xff
	.zero		1


	//   ....[95]....
        /*078c*/ 	.word	0x00008f50
        /*0790*/ 	.word	0x00000027
        /*0794*/ 	.word	0x00000000
        /*0798*/ 	.short	0x0101
        /*079a*/ 	.byte	0xff
	.zero		1


	//   ....[96]....
        /*079c*/ 	.word	0x00008fc0
        /*07a0*/ 	.word	0x00000005
        /*07a4*/ 	.word	0x00000040
        /*07a8*/ 	.short	0x010a
        /*07aa*/ 	.byte	0xff
	.zero		1


	//   ....[97]....
        /*07ac*/ 	.word	0x00009060
        /*07b0*/ 	.word	0x00000005
        /*07b4*/ 	.word	0x00000040
        /*07b8*/ 	.short	0x010a
        /*07ba*/ 	.byte	0xff
	.zero		1


	//   ....[98]....
        /*07bc*/ 	.word	0x00009ea0
        /*07c0*/ 	.word	0x00000027
        /*07c4*/ 	.word	0x00000000
        /*07c8*/ 	.short	0x0101
        /*07ca*/ 	.byte	0xff
	.zero		1


	//   ....[99]....
        /*07cc*/ 	.word	0x00009f10
        /*07d0*/ 	.word	0x00000005
        /*07d4*/ 	.word	0x00000040
        /*07d8*/ 	.short	0x010a
        /*07da*/ 	.byte	0xff
	.zero		1


	//   ....[100]....
        /*07dc*/ 	.word	0x00009fb0
        /*07e0*/ 	.word	0x00000005
        /*07e4*/ 	.word	0x00000040
        /*07e8*/ 	.short	0x010a
        /*07ea*/ 	.byte	0xff
	.zero		1


	//   ....[101]....
        /*07ec*/ 	.word	0x0000adf0
        /*07f0*/ 	.word	0x00000027
        /*07f4*/ 	.word	0x00000000
        /*07f8*/ 	.short	0x0101
        /*07fa*/ 	.byte	0xff
	.zero		1


	//   ....[102]....
        /*07fc*/ 	.word	0x0000ae60
        /*0800*/ 	.word	0x00000005
        /*0804*/ 	.word	0x00000040
        /*0808*/ 	.short	0x010a
        /*080a*/ 	.byte	0xff
	.zero		1


	//   ....[103]....
        /*080c*/ 	.word	0x0000af00
        /*0810*/ 	.word	0x00000005
        /*0814*/ 	.word	0x00000040
        /*0818*/ 	.short	0x010a
        /*081a*/ 	.byte	0xff
	.zero		1


	//   ....[104]....
        /*081c*/ 	.word	0x0000bd40
        /*0820*/ 	.word	0x00000027
        /*0824*/ 	.word	0x00000000
        /*0828*/ 	.short	0x0101
        /*082a*/ 	.byte	0xff
	.zero		1


	//   ....[105]....
        /*082c*/ 	.word	0x0000bdb0
        /*0830*/ 	.word	0x00000005
        /*0834*/ 	.word	0x00000040
        /*0838*/ 	.short	0x010a
        /*083a*/ 	.byte	0xff
	.zero		1


	//   ....[106]....
        /*083c*/ 	.word	0x0000be50
        /*0840*/ 	.word	0x00000005
        /*0844*/ 	.word	0x00000040
        /*0848*/ 	.short	0x010a
        /*084a*/ 	.byte	0xff
	.zero		1


	//   ....[107]....
        /*084c*/ 	.word	0x0000cc90
        /*0850*/ 	.word	0x00000027
        /*0854*/ 	.word	0x00000000
        /*0858*/ 	.short	0x0101
        /*085a*/ 	.byte	0xff
	.zero		1


	//   ....[108]....
        /*085c*/ 	.word	0x0000cd00
        /*0860*/ 	.word	0x00000005
        /*0864*/ 	.word	0x00000040
        /*0868*/ 	.short	0x010a
        /*086a*/ 	.byte	0xff
	.zero		1


	//   ....[109]....
        /*086c*/ 	.word	0x0000cda0
        /*0870*/ 	.word	0x00000005
        /*0874*/ 	.word	0x00000040
        /*0878*/ 	.short	0x010a
        /*087a*/ 	.byte	0xff
	.zero		1


	//   ....[110]....
        /*087c*/ 	.word	0x0000dbc0
        /*0880*/ 	.word	0x00000027
        /*0884*/ 	.word	0x00000000
        /*0888*/ 	.short	0x0101
        /*088a*/ 	.byte	0xff
	.zero		1


	//   ....[111]....
        /*088c*/ 	.word	0x0000dc30
        /*0890*/ 	.word	0x00000003
        /*0894*/ 	.word	0x00000040
        /*0898*/ 	.short	0x010a
        /*089a*/ 	.byte	0xff
	.zero		1


	//   ....[112]....
        /*089c*/ 	.word	0x0000dce0
        /*08a0*/ 	.word	0x00000003
        /*08a4*/ 	.word	0x00000040
        /*08a8*/ 	.short	0x010a
        /*08aa*/ 	.byte	0xff
	.zero		1


	//   ....[113]....
        /*08ac*/ 	.word	0x0000eae0
        /*08b0*/ 	.word	0x00000000
        /*08b4*/ 	.word	0x00000000
        /*08b8*/ 	.short	0x0101
        /*08ba*/ 	.byte	0xff
	.zero		1


	//   ....[114]....
        /*08bc*/ 	.word	0x0000ebe0
        /*08c0*/ 	.word	0x000000ff
        /*08c4*/ 	.word	0x000000d0
        /*08c8*/ 	.short	0x0101
        /*08ca*/ 	.byte	0x2f
	.zero		1


	//   ....[115]....
        /*08cc*/ 	.word	0x0000ed70
        /*08d0*/ 	.word	0x000000ff
        /*08d4*/ 	.word	0x00000000
        /*08d8*/ 	.short	0x0101
        /*08da*/ 	.byte	0x04
	.zero		1


	//   ....[116]....
        /*08dc*/ 	.word	0x0000ed90
        /*08e0*/ 	.word	0x00000003
        /*08e4*/ 	.word	0x000000c0
        /*08e8*/ 	.short	0x010a
        /*08ea*/ 	.byte	0xff
	.zero		1


	//   ....[117]....
        /*08ec*/ 	.word	0x0000edf0
        /*08f0*/ 	.word	0x00000000
        /*08f4*/ 	.word	0x00000020
        /*08f8*/ 	.short	0x010a
        /*08fa*/ 	.byte	0xff
	.zero		1


	//   ....[118]....
        /*08fc*/ 	.word	0x0000ee40
        /*0900*/ 	.word	0x00000003
        /*0904*/ 	.word	0x00000080
        /*0908*/ 	.short	0x010a
        /*090a*/ 	.byte	0xff
	.zero		1


	//   ....[119]....
        /*090c*/ 	.word	0x0000eea0
        /*0910*/ 	.word	0x00000000
        /*0914*/ 	.word	0x00000000
        /*0918*/ 	.short	0x010a
        /*091a*/ 	.byte	0xff
	.zero		1


	//   ....[120]....
        /*091c*/ 	.word	0x0000ef00
        /*0920*/ 	.word	0x00000000
        /*0924*/ 	.word	0x00000000
        /*0928*/ 	.short	0x010a
        /*092a*/ 	.byte	0xff
	.zero		1


	//   ....[121]....
        /*092c*/ 	.word	0x0000ef60
        /*0930*/ 	.word	0x00000000
        /*0934*/ 	.word	0x00000000
        /*0938*/ 	.short	0x010a
        /*093a*/ 	.byte	0xff
	.zero		1


	//   ....[122]....
        /*093c*/ 	.word	0x0000efb0
        /*0940*/ 	.word	0x00000002
        /*0944*/ 	.word	0x000000b0
        /*0948*/ 	.short	0x010a
        /*094a*/ 	.byte	0xff
	.zero		1


	//   ....[123]....
        /*094c*/ 	.word	0x0000f010
        /*0950*/ 	.word	0x00000002
        /*0954*/ 	.word	0x00000090
        /*0958*/ 	.short	0x010a
        /*095a*/ 	.byte	0xff
	.zero		1


	//   ....[124]....
        /*095c*/ 	.word	0x0000f060
        /*0960*/ 	.word	0x00000002
        /*0964*/ 	.word	0x00000080
        /*0968*/ 	.short	0x010a
        /*096a*/ 	.byte	0xff
	.zero		1


	//   ....[125]....
        /*096c*/ 	.word	0x0000f0c0
        /*0970*/ 	.word	0x00000000
        /*0974*/ 	.word	0x00000090
        /*0978*/ 	.short	0x010a
        /*097a*/ 	.byte	0xff
	.zero		1


	//   ....[126]....
        /*097c*/ 	.word	0x0000f110
        /*0980*/ 	.word	0x00000000
        /*0984*/ 	.word	0x00000080
        /*0988*/ 	.short	0x010a
        /*098a*/ 	.byte	0xff
	.zero		1


	//   ....[127]....
        /*098c*/ 	.word	0x0000f170
        /*0990*/ 	.word	0x00000000
        /*0994*/ 	.word	0x00000000
        /*0998*/ 	.short	0x010a
        /*099a*/ 	.byte	0xff
	.zero		1


	//   ....[128]....
        /*099c*/ 	.word	0x0000f1d0
        /*09a0*/ 	.word	0x00000000
        /*09a4*/ 	.word	0x000000a8
        /*09a8*/ 	.short	0x010a
        /*09aa*/ 	.byte	0xff
	.zero		1


	//   ....[129]....
        /*09ac*/ 	.word	0x0000f230
        /*09b0*/ 	.word	0x00000000
        /*09b4*/ 	.word	0x000000d0
        /*09b8*/ 	.short	0x010a
        /*09ba*/ 	.byte	0xff
	.zero		1


	//   ....[130]....
        /*09bc*/ 	.word	0x0000f280
        /*09c0*/ 	.word	0x00000008
        /*09c4*/ 	.word	0x00000080
        /*09c8*/ 	.short	0x010a
        /*09ca*/ 	.byte	0xff
	.zero		1


	//   ....[131]....
        /*09cc*/ 	.word	0x0000f2e0
        /*09d0*/ 	.word	0x00000000
        /*09d4*/ 	.word	0x00000078
        /*09d8*/ 	.short	0x010a
        /*09da*/ 	.byte	0xff
	.zero		1


	//   ....[132]....
        /*09dc*/ 	.word	0x0000f340
        /*09e0*/ 	.word	0x00000000
        /*09e4*/ 	.word	0x00000058
        /*09e8*/ 	.short	0x010a
        /*09ea*/ 	.byte	0xff
	.zero		1


	//   ....[133]....
        /*09ec*/ 	.word	0x0000f3a0
        /*09f0*/ 	.word	0x00000000
        /*09f4*/ 	.word	0x00000058
        /*09f8*/ 	.short	0x010a
        /*09fa*/ 	.byte	0xff
	.zero		1


	//   ....[134]....
        /*09fc*/ 	.word	0x0000f400
        /*0a00*/ 	.word	0x00000000
        /*0a04*/ 	.word	0x00000058
        /*0a08*/ 	.short	0x010a
        /*0a0a*/ 	.byte	0xff
	.zero		1


	//   ....[135]....
        /*0a0c*/ 	.word	0x0000f460
        /*0a10*/ 	.word	0x00000000
        /*0a14*/ 	.word	0x00000058
        /*0a18*/ 	.short	0x010a
        /*0a1a*/ 	.byte	0xff
	.zero		1


	//   ....[136]....
        /*0a1c*/ 	.word	0x0000f4c0
        /*0a20*/ 	.word	0x00000000
        /*0a24*/ 	.word	0x00000058
        /*0a28*/ 	.short	0x010a
        /*0a2a*/ 	.byte	0xff
	.zero		1


	//   ....[137]....
        /*0a2c*/ 	.word	0x0000f520
        /*0a30*/ 	.word	0x00000000
        /*0a34*/ 	.word	0x00000058
        /*0a38*/ 	.short	0x010a
        /*0a3a*/ 	.byte	0xff
	.zero		1


	//   ....[138]....
        /*0a3c*/ 	.word	0x0000f580
        /*0a40*/ 	.word	0x00000000
        /*0a44*/ 	.word	0x00000058
        /*0a48*/ 	.short	0x010a
        /*0a4a*/ 	.byte	0xff
	.zero		1


	//   ....[139]....
        /*0a4c*/ 	.word	0x0000f5e0
        /*0a50*/ 	.word	0x00000000
        /*0a54*/ 	.word	0x00000058
        /*0a58*/ 	.short	0x010a
        /*0a5a*/ 	.byte	0xff
	.zero		1


	//   ....[140]....
        /*0a5c*/ 	.word	0x0000f640
        /*0a60*/ 	.word	0x00000000
        /*0a64*/ 	.word	0x00000000
        /*0a68*/ 	.short	0x010a
        /*0a6a*/ 	.byte	0xff
	.zero		1


	//   ....[141]....
        /*0a6c*/ 	.word	0x0000f6a0
        /*0a70*/ 	.word	0x00000000
        /*0a74*/ 	.word	0x00000000
        /*0a78*/ 	.short	0x010a
        /*0a7a*/ 	.byte	0xff
	.zero		1


	//   ....[142]....
        /*0a7c*/ 	.word	0x0000f6f0
        /*0a80*/ 	.word	0x00000000
        /*0a84*/ 	.word	0x00000080
        /*0a88*/ 	.short	0x010a
        /*0a8a*/ 	.byte	0xff
	.zero		1


	//   ....[143]....
        /*0a8c*/ 	.word	0x0000f740
        /*0a90*/ 	.word	0x00000004
        /*0a94*/ 	.word	0x00000040
        /*0a98*/ 	.short	0x010a
        /*0a9a*/ 	.byte	0xff
	.zero		1


	//   ....[144]....
        /*0a9c*/ 	.word	0x0000f7a0
        /*0aa0*/ 	.word	0x00000003
        /*0aa4*/ 	.word	0x000000a0
        /*0aa8*/ 	.short	0x010a
        /*0aaa*/ 	.byte	0xff
	.zero		1


	//   ....[145]....
        /*0aac*/ 	.word	0x0000f7f0
        /*0ab0*/ 	.word	0x00000005
        /*0ab4*/ 	.word	0x00000040
        /*0ab8*/ 	.short	0x010a
        /*0aba*/ 	.byte	0xff
	.zero		1


	//   ....[146]....
        /*0abc*/ 	.word	0x0000f840
        /*0ac0*/ 	.word	0x00000005
        /*0ac4*/ 	.word	0x00000040
        /*0ac8*/ 	.short	0x010a
        /*0aca*/ 	.byte	0xff
	.zero		1


	//   ....[147]....
        /*0acc*/ 	.word	0x0000f890
        /*0ad0*/ 	.word	0x00000005
        /*0ad4*/ 	.word	0x00000040
        /*0ad8*/ 	.short	0x010a
        /*0ada*/ 	.byte	0xff
	.zero		1


	//   ....[148]....
        /*0adc*/ 	.word	0x0000f8e0
        /*0ae0*/ 	.word	0x00000005
        /*0ae4*/ 	.word	0x00000040
        /*0ae8*/ 	.short	0x010a
        /*0aea*/ 	.byte	0xff
	.zero		1


	//   ....[149]....
        /*0aec*/ 	.word	0x0000f930
        /*0af0*/ 	.word	0x00000005
        /*0af4*/ 	.word	0x00000040
        /*0af8*/ 	.short	0x010a
        /*0afa*/ 	.byte	0xff
	.zero		1


	//   ....[150]....
        /*0afc*/ 	.word	0x0000f980
        /*0b00*/ 	.word	0x00000005
        /*0b04*/ 	.word	0x00000040
        /*0b08*/ 	.short	0x010a
        /*0b0a*/ 	.byte	0xff
	.zero		1


	//   ....[151]....
        /*0b0c*/ 	.word	0x0000f9d0
        /*0b10*/ 	.word	0x00000003
        /*0b14*/ 	.word	0x00000040
        /*0b18*/ 	.short	0x010a
        /*0b1a*/ 	.byte	0xff
	.zero		1


	//----- nvinfo : EIATTR_NUM_MBARRIERS
	.align		4
.L_47:
        /*0b1c*/ 	.byte	0x03, 0x38
        /*0b1e*/ 	.short	0x001b


	//----- nvinfo : EIATTR_EXIT_INSTR_OFFSETS
	.align		4
        /*0b20*/ 	.byte	0x04, 0x1c
        /*0b22*/ 	.short	(.L_49 - .L_48)


	//   ....[0]....
.L_48:
        /*0b24*/ 	.word	0x00002350


	//   ....[1]....
        /*0b28*/ 	.word	0x00002840


	//   ....[2]....
        /*0b2c*/ 	.word	0x000028a0


	//   ....[3]....
        /*0b30*/ 	.word	0x00003500


	//   ....[4]....
        /*0b34*/ 	.word	0x00005e40


	//   ....[5]....
        /*0b38*/ 	.word	0x00005e80


	//   ....[6]....
        /*0b3c*/ 	.word	0x0000ec60


	//   ....[7]....
        /*0b40*/ 	.word	0x0000ece0


	//   ....[8]....
        /*0b44*/ 	.word	0x0000ed10


	//   ....[9]....
        /*0b48*/ 	.word	0x0000ed80


	//----- nvinfo : EIATTR_MAX_THREADS
	.align		4
.L_49:
        /*0b4c*/ 	.byte	0x04, 0x05
        /*0b4e*/ 	.short	(.L_51 - .L_50)
.L_50:
        /*0b50*/ 	.word	0x00000100
        /*0b54*/ 	.word	0x00000001
        /*0b58*/ 	.word	0x00000001


	//----- nvinfo : EIATTR_CRS_STACK_SIZE
	.align		4
.L_51:
        /*0b5c*/ 	.byte	0x04, 0x1e
        /*0b5e*/ 	.short	(.L_53 - .L_52)
.L_52:
        /*0b60*/ 	.word	0x00000000


	//----- nvinfo : EIATTR_CBANK_PARAM_SIZE
	.align		4
.L_53:
        /*0b64*/ 	.byte	0x03, 0x19
        /*0b66*/ 	.short	0x0a00


	//----- nvinfo : EIATTR_PARAM_CBANK
	.align		4
        /*0b68*/ 	.byte	0x04, 0x0a
        /*0b6a*/ 	.short	(.L_55 - .L_54)
	.align		4
.L_54:
        /*0b6c*/ 	.word	index@(.nv.constant0._ZN7cutlass13device_kernelINS_4gemm6kernel13GemmUniversalIN4cute5tupleIJiiiiEEENS1_10collective13CollectiveMmaINS1_41MainloopSm100TmaUmmaWarpSpecializedSparseILi4ELi2ELi1ENS5_IJNS4_1CILi1EEESB_SB_EEEEENS5_IJNSA_ILi128EEENSA_ILi256EEESE_EEEaNS5_IJNS4_6LayoutINS5_IJiNS5_IJNSA_ILi2EEEiEEEiEEENS5_IJlNS5_IJSB_SI_EEElEEEEENSH_INS5_IJNS5_IJSE_iEEESO_iEEENS5_IJNS5_IJSE_NSA_ILi16384EEEEEENS5_IJSB_lEEElEEEEEEEEaNS5_IJlSB_lEEENS4_8TiledMMAINS4_8MMA_AtomIJNS4_22SM100_MMA_S8_SS_SPARSEIaaiLi128ELi256ELNS4_4UMMA5MajorE0ELS11_0ELNS10_8SaturateE0EEEEEENSH_ISC_NS5_IJNSA_ILi0EEES15_S15_EEEEENS5_IJNS4_10UnderscoreES18_S18_EEEEENS4_13SM90_TMA_LOADENS4_14ComposedLayoutINS4_7SwizzleILi2ELi4ELi3EEENS4_25smem_sparse_ptr_flag_bitsILi2ELi8EEENSH_INS5_IJNS5_IJSB_NSA_ILi8EEEEEENS5_IJSI_NSA_ILi64EEEEEEEEENS5_IJNS5_IJS15_SE_EEESL_EEEEEEEvNS4_8identityES1B_NS1C_INS1D_ILi3ELi4ELi3EEENS4_18smem_ptr_flag_bitsILi8EEENSH_INS5_IJS1H_SE_EEENS5_IJSE_SB_EEEEEEEvS1Q_EENS_8epilogue10collective18CollectiveEpilogueINS1Z_23Sm100TmaWarpSpecializedILi3ELi2ELi32ELb1ELb0EEEJSG_NS5_IJNSH_ISE_SB_EENSH_INSA_ILi32EEESB_EEEEEiNS5_IJSB_llEEEiS28_NS1Z_6fusion15FusionCallbacksIS23_NS29_17LinearCombinationIiiiiLNS_15FloatRoundStyleE2EEESG_S27_JEEENS4_5SM1004TMEM4LOAD26SM100_TMEM_LOAD_32dp32b32xES1B_NS1C_INS1D_ILi2ELi5ELi2EEENS1S_ILi32EEENSH_INS5_IJS25_NSA_ILi4EEEEEENS5_IJSB_S25_EEEEEEENS4_39AutoVectorizingCopyWithAssumedAlignmentILi128EEENS4_14SM90_TMA_STOREES2P_S2R_S2R_EEEvvEEEEvNT_6ParamsE)
        /*0b70*/ 	.short	0x0380
        /*0b72*/ 	.short	0x0a00


	//----- nvinfo : EIATTR_SW_WAR
	.align		4
.L_55:
        /*0b74*/ 	.byte	0x04, 0x36
        /*0b76*/ 	.short	(.L_57 - .L_56)
.L_56:
        /*0b78*/ 	.word	0x00000008
.L_57:


//--------------------- .nv.callgraph             --------------------------
	.section	.nv.callgraph,"",@"SHT_CUDA_CALLGRAPH"
	.align	4
	.sectionentsize	8
	.align		4
        /*0000*/ 	.word	0x00000000
	.align		4
        /*0004*/ 	.word	0xffffffff
	.align		4
        /*0008*/ 	.word	index@(_ZN7cutlass13device_kernelINS_4gemm6kernel13GemmUniversalIN4cute5tupleIJiiiiEEENS1_10collective13CollectiveMmaINS1_41MainloopSm100TmaUmmaWarpSpecializedSparseILi4ELi2ELi1ENS5_IJNS4_1CILi1EEESB_SB_EEEEENS5_IJNSA_ILi128EEENSA_ILi256EEESE_EEEaNS5_IJNS4_6LayoutINS5_IJiNS5_IJNSA_ILi2EEEiEEEiEEENS5_IJlNS5_IJSB_SI_EEElEEEEENSH_INS5_IJNS5_IJSE_iEEESO_iEEENS5_IJNS5_IJSE_NSA_ILi16384EEEEEENS5_IJSB_lEEElEEEEEEEEaNS5_IJlSB_lEEENS4_8TiledMMAINS4_8MMA_AtomIJNS4_22SM100_MMA_S8_SS_SPARSEIaaiLi128ELi256ELNS4_4UMMA5MajorE0ELS11_0ELNS10_8SaturateE0EEEEEENSH_ISC_NS5_IJNSA_ILi0EEES15_S15_EEEEENS5_IJNS4_10UnderscoreES18_S18_EEEEENS4_13SM90_TMA_LOADENS4_14ComposedLayoutINS4_7SwizzleILi2ELi4ELi3EEENS4_25smem_sparse_ptr_flag_bitsILi2ELi8EEENSH_INS5_IJNS5_IJSB_NSA_ILi8EEEEEENS5_IJSI_NSA_ILi64EEEEEEEEENS5_IJNS5_IJS15_SE_EEESL_EEEEEEEvNS4_8identityES1B_NS1C_INS1D_ILi3ELi4ELi3EEENS4_18smem_ptr_flag_bitsILi8EEENSH_INS5_IJS1H_SE_EEENS5_IJSE_SB_EEEEEEEvS1Q_EENS_8epilogue10collective18CollectiveEpilogueINS1Z_23Sm100TmaWarpSpecializedILi3ELi2ELi32ELb1ELb0EEEJSG_NS5_IJNSH_ISE_SB_EENSH_INSA_ILi32EEESB_EEEEEiNS5_IJSB_llEEEiS28_NS1Z_6fusion15FusionCallbacksIS23_NS29_17LinearCombinationIiiiiLNS_15FloatRoundStyleE2EEESG_S27_JEEENS4_5SM1004TMEM4LOAD26SM100_TMEM_LOAD_32dp32b32xES1B_NS1C_INS1D_ILi2ELi5ELi2EEENS1S_ILi32EEENSH_INS5_IJS25_NSA_ILi4EEEEEENS5_IJSB_S25_EEEEEEENS4_39AutoVectorizingCopyWithAssumedAlignmentILi128EEENS4_14SM90_TMA_STOREES2P_S2R_S2R_EEEvvEEEEvNT_6ParamsE)
	.align		4
        /*000c*/ 	.word	index@(__assertfail)
	.align		4
        /*0010*/ 	.word	0x00000000
	.align		4
        /*0014*/ 	.word	0xfffffffe
	.align		4
        /*0018*/ 	.word	0x00000000
	.align		4
        /*001c*/ 	.word	0xfffffffd
	.align		4
        /*0020*/ 	.word	0x00000000
	.align		4
        /*0024*/ 	.word	0xfffffffc


//--------------------- .nv.constant4             --------------------------
	.section	.nv.constant4,"a",@progbits
	.align	8
	.align		8
.nv.constant4:
        /*0000*/ 	.dword	__assertfail
	.align		8
        /*0008*/ 	.dword	__unnamed_1
	.align		8
        /*0010*/ 	.dword	__unnamed_2
	.align		8
        /*0018*/ 	.dword	_ZN39_INTERNAL_a35efac0_4_k_cu_0410abd1_29464cuda3std3__45__cpo5beginE
	.align		8
        /*0020*/ 	.dword	_ZN39_INTERNAL_a35efac0_4_k_cu_0410abd1_29464cuda3std3__45__cpo3endE
	.align		8
        /*0028*/ 	.dword	_ZN39_INTERNAL_a35efac0_4_k_cu_0410abd1_29464cuda3std3__45__cpo6cbeginE
	.align		8
        /*0030*/ 	.dword	_ZN39_INTERNAL_a35efac0_4_k_cu_0410abd1_29464cuda3std3__45__cpo4cendE
	.align		8
        /*0038*/ 	.dword	_ZN39_INTERNAL_a35efac0_4_k_cu_0410abd1_29464cuda3std3__441_GLOBAL__N__a35efac0_4_k_cu_0410abd1_29466ignoreE
	.align		8
        /*0040*/ 	.dword	_ZN39_INTERNAL_a35efac0_4_k_cu_0410abd1_29464cuda3std3__419piecewise_constructE
	.align		8
        /*0048*/ 	.dword	_ZN39_INTERNAL_a35efac0_4_k_cu_0410abd1_29464cuda3std3__48in_placeE
	.align		8
        /*0050*/ 	.dword	_ZN39_INTERNAL_a35efac0_4_k_cu_0410abd1_29464cuda3std6ranges3__45__cpo4swapE
	.align		8
        /*0058*/ 	.dword	_ZN39_INTERNAL_a35efac0_4_k_cu_0410abd1_29464cuda3std6ranges3__45__cpo9iter_moveE
	.align		8
        /*0060*/ 	.dword	_ZN39_INTERNAL_a35efac0_4_k_cu_0410abd1_29464cute7productE
	.align		8
        /*0068*/ 	.dword	_ZN39_INTERNAL_a35efac0_4_k_cu_0410abd1_29464cute1_E
	.align		8
        /*0070*/ 	.dword	$str$25
	.align		8
        /*0078*/ 	.dword	$str$26
	.align		8
        /*0080*/ 	.dword	$str$27
	.align		8
        /*0088*/ 	.dword	$str$28


//--------------------- .text._ZN7cutlass13device_kernelINS_4gemm6kernel13GemmUniversalIN4cute5tupleIJiiiiEEENS1_10collective13CollectiveMmaINS1_41MainloopSm100TmaUmmaWarpSpecializedSparseILi4ELi2ELi1ENS5_IJNS4_1CILi1EEESB_SB_EEEEENS5_IJNSA_ILi128EEENSA_ILi256EEESE_EEEaNS5_IJNS4_6LayoutINS5_IJiNS5_IJNSA_ILi2EEEiEEEiEEENS5_IJlNS5_IJSB_SI_EEElEEEEENSH_INS5_IJNS5_IJSE_iEEESO_iEEENS5_IJNS5_IJSE_NSA_ILi16384EEEEEENS5_IJSB_lEEElEEEEEEEEaNS5_IJlSB_lEEENS4_8TiledMMAINS4_8MMA_AtomIJNS4_22SM100_MMA_S8_SS_SPARSEIaaiLi128ELi256ELNS4_4UMMA5MajorE0ELS11_0ELNS10_8SaturateE0EEEEEENSH_ISC_NS5_IJNSA_ILi0EEES15_S15_EEEEENS5_IJNS4_10UnderscoreES18_S18_EEEEENS4_13SM90_TMA_LOADENS4_14ComposedLayoutINS4_7SwizzleILi2ELi4ELi3EEENS4_25smem_sparse_ptr_flag_bitsILi2ELi8EEENSH_INS5_IJNS5_IJSB_NSA_ILi8EEEEEENS5_IJSI_NSA_ILi64EEEEEEEEENS5_IJNS5_IJS15_SE_EEESL_EEEEEEEvNS4_8identityES1B_NS1C_INS1D_ILi3ELi4ELi3EEENS4_18smem_ptr_flag_bitsILi8EEENSH_INS5_IJS1H_SE_EEENS5_IJSE_SB_EEEEEEEvS1Q_EENS_8epilogue10collective18CollectiveEpilogueINS1Z_23Sm100TmaWarpSpecializedILi3ELi2ELi32ELb1ELb0EEEJSG_NS5_IJNSH_ISE_SB_EENSH_INSA_ILi32EEESB_EEEEEiNS5_IJSB_llEEEiS28_NS1Z_6fusion15FusionCallbacksIS23_NS29_17LinearCombinationIiiiiLNS_15FloatRoundStyleE2EEESG_S27_JEEENS4_5SM1004TMEM4LOAD26SM100_TMEM_LOAD_32dp32b32xES1B_NS1C_INS1D_ILi2ELi5ELi2EEENS1S_ILi32EEENSH_INS5_IJS25_NSA_ILi4EEEEEENS5_IJSB_S25_EEEEEEENS4_39AutoVectorizingCopyWithAssumedAlignmentILi128EEENS4_14SM90_TMA_STOREES2P_S2R_S2R_EEEvvEEEEvNT_6ParamsE --------------------------
	.section	.text._ZN7cutlass13device_kernelINS_4gemm6kernel13GemmUniversalIN4cute5tupleIJiiiiEEENS1_10collective13CollectiveMmaINS1_41MainloopSm100TmaUmmaWarpSpecializedSparseILi4ELi2ELi1ENS5_IJNS4_1CILi1EEESB_SB_EEEEENS5_IJNSA_ILi128EEENSA_ILi256EEESE_EEEaNS5_IJNS4_6LayoutINS5_IJiNS5_IJNSA_ILi2EEEiEEEiEEENS5_IJlNS5_IJSB_SI_EEElEEEEENSH_INS5_IJNS5_IJSE_iEEESO_iEEENS5_IJNS5_IJSE_NSA_ILi16384EEEEEENS5_IJSB_lEEElEEEEEEEEaNS5_IJlSB_lEEENS4_8TiledMMAINS4_8MMA_AtomIJNS4_22SM100_MMA_S8_SS_SPARSEIaaiLi128ELi256ELNS4_4UMMA5MajorE0ELS11_0ELNS10_8SaturateE0EEEEEENSH_ISC_NS5_IJNSA_ILi0EEES15_S15_EEEEENS5_IJNS4_10UnderscoreES18_S18_EEEEENS4_13SM90_TMA_LOADENS4_14ComposedLayoutINS4_7SwizzleILi2ELi4ELi3EEENS4_25smem_sparse_ptr_flag_bitsILi2ELi8EEENSH_INS5_IJNS5_IJSB_NSA_ILi8EEEEEENS5_IJSI_NSA_ILi64EEEEEEEEENS5_IJNS5_IJS15_SE_EEESL_EEEEEEEvNS4_8identityES1B_NS1C_INS1D_ILi3ELi4ELi3EEENS4_18smem_ptr_flag_bitsILi8EEENSH_INS5_IJS1H_SE_EEENS5_IJSE_SB_EEEEEEEvS1Q_EENS_8epilogue10collective18CollectiveEpilogueINS1Z_23Sm100TmaWarpSpecializedILi3ELi2ELi32ELb1ELb0EEEJSG_NS5_IJNSH_ISE_SB_EENSH_INSA_ILi32EEESB_EEEEEiNS5_IJSB_llEEEiS28_NS1Z_6fusion15FusionCallbacksIS23_NS29_17LinearCombinationIiiiiLNS_15FloatRoundStyleE2EEESG_S27_JEEENS4_5SM1004TMEM4LOAD26SM100_TMEM_LOAD_32dp32b32xES1B_NS1C_INS1D_ILi2ELi5ELi2EEENS1S_ILi32EEENSH_INS5_IJS25_NSA_ILi4EEEEEENS5_IJSB_S25_EEEEEEENS4_39AutoVectorizingCopyWithAssumedAlignmentILi128EEENS4_14SM90_TMA_STOREES2P_S2R_S2R_EEEvvEEEEvNT_6ParamsE,"ax",@progbits
	.align	128
.text._ZN7cutlass13device_kernelINS_4gemm6kernel13GemmUniversalIN4cute5tupleIJiiiiEEENS1_10collective13CollectiveMmaINS1_41MainloopSm100TmaUmmaWarpSpecializedSparseILi4ELi2ELi1ENS5_IJNS4_1CILi1EEESB_SB_EEEEENS5_IJNSA_ILi128EEENSA_ILi256EEESE_EEEaNS5_IJNS4_6LayoutINS5_IJiNS5_IJNSA_ILi2EEEiEEEiEEENS5_IJlNS5_IJSB_SI_EEElEEEEENSH_INS5_IJNS5_IJSE_iEEESO_iEEENS5_IJNS5_IJSE_NSA_ILi16384EEEEEENS5_IJSB_lEEElEEEEEEEEaNS5_IJlSB_lEEENS4_8TiledMMAINS4_8MMA_AtomIJNS4_22SM100_MMA_S8_SS_SPARSEIaaiLi128ELi256ELNS4_4UMMA5MajorE0ELS11_0ELNS10_8SaturateE0EEEEEENSH_ISC_NS5_IJNSA_ILi0EEES15_S15_EEEEENS5_IJNS4_10UnderscoreES18_S18_EEEEENS4_13SM90_TMA_LOADENS4_14ComposedLayoutINS4_7SwizzleILi2ELi4ELi3EEENS4_25smem_sparse_ptr_flag_bitsILi2ELi8EEENSH_INS5_IJNS5_IJSB_NSA_ILi8EEEEEENS5_IJSI_NSA_ILi64EEEEEEEEENS5_IJNS5_IJS15_SE_EEESL_EEEEEEEvNS4_8identityES1B_NS1C_INS1D_ILi3ELi4ELi3EEENS4_18smem_ptr_flag_bitsILi8EEENSH_INS5_IJS1H_SE_EEENS5_IJSE_SB_EEEEEEEvS1Q_EENS_8epilogue10collective18CollectiveEpilogueINS1Z_23Sm100TmaWarpSpecializedILi3ELi2ELi32ELb1ELb0EEEJSG_NS5_IJNSH_ISE_SB_EENSH_INSA_ILi32EEESB_EEEEEiNS5_IJSB_llEEEiS28_NS1Z_6fusion15FusionCallbacksIS23_NS29_17LinearCombinationIiiiiLNS_15FloatRoundStyleE2EEESG_S27_JEEENS4_5SM1004TMEM4LOAD26SM100_TMEM_LOAD_32dp32b32xES1B_NS1C_INS1D_ILi2ELi5ELi2EEENS1S_ILi32EEENSH_INS5_IJS25_NSA_ILi4EEEEEENS5_IJSB_S25_EEEEEEENS4_39AutoVectorizingCopyWithAssumedAlignmentILi128EEENS4_14SM90_TMA_STOREES2P_S2R_S2R_EEEvvEEEEvNT_6ParamsE:
        .type           _ZN7cutlass13device_kernelINS_4gemm6kernel13GemmUniversalIN4cute5tupleIJiiiiEEENS1_10collective13CollectiveMmaINS1_41MainloopSm100TmaUmmaWarpSpecializedSparseILi4ELi2ELi1ENS5_IJNS4_1CILi1EEESB_SB_EEEEENS5_IJNSA_ILi128EEENSA_ILi256EEESE_EEEaNS5_IJNS4_6LayoutINS5_IJiNS5_IJNSA_ILi2EEEiEEEiEEENS5_IJlNS5_IJSB_SI_EEElEEEEENSH_INS5_IJNS5_IJSE_iEEESO_iEEENS5_IJNS5_IJSE_NSA_ILi16384EEEEEENS5_IJSB_lEEElEEEEEEEEaNS5_IJlSB_lEEENS4_8TiledMMAINS4_8MMA_AtomIJNS4_22SM100_MMA_S8_SS_SPARSEIaaiLi128ELi256ELNS4_4UMMA5MajorE0ELS11_0ELNS10_8SaturateE0EEEEEENSH_ISC_NS5_IJNSA_ILi0EEES15_S15_EEEEENS5_IJNS4_10UnderscoreES18_S18_EEEEENS4_13SM90_TMA_LOADENS4_14ComposedLayoutINS4_7SwizzleILi2ELi4ELi3EEENS4_25smem_sparse_ptr_flag_bitsILi2ELi8EEENSH_INS5_IJNS5_IJSB_NSA_ILi8EEEEEENS5_IJSI_NSA_ILi64EEEEEEEEENS5_IJNS5_IJS15_SE_EEESL_EEEEEEEvNS4_8identityES1B_NS1C_INS1D_ILi3ELi4ELi3EEENS4_18smem_ptr_flag_bitsILi8EEENSH_INS5_IJS1H_SE_EEENS5_IJSE_SB_EEEEEEEvS1Q_EENS_8epilogue10collective18CollectiveEpilogueINS1Z_23Sm100TmaWarpSpecializedILi3ELi2ELi32ELb1ELb0EEEJSG_NS5_IJNSH_ISE_SB_EENSH_INSA_ILi32EEESB_EEEEEiNS5_IJSB_llEEEiS28_NS1Z_6fusion15FusionCallbacksIS23_NS29_17LinearCombinationIiiiiLNS_15FloatRoundStyleE2EEESG_S27_JEEENS4_5SM1004TMEM4LOAD26SM100_TMEM_LOAD_32dp32b32xES1B_NS1C_INS1D_ILi2ELi5ELi2EEENS1S_ILi32EEENSH_INS5_IJS25_NSA_ILi4EEEEEENS5_IJSB_S25_EEEEEEENS4_39AutoVectorizingCopyWithAssumedAlignmentILi128EEENS4_14SM90_TMA_STOREES2P_S2R_S2R_EEEvvEEEEvNT_6ParamsE,@function
        .size           _ZN7cutlass13device_kernelINS_4gemm6kernel13GemmUniversalIN4cute5tupleIJiiiiEEENS1_10collective13CollectiveMmaINS1_41MainloopSm100TmaUmmaWarpSpecializedSparseILi4ELi2ELi1ENS5_IJNS4_1CILi1EEESB_SB_EEEEENS5_IJNSA_ILi128EEENSA_ILi256EEESE_EEEaNS5_IJNS4_6LayoutINS5_IJiNS5_IJNSA_ILi2EEEiEEEiEEENS5_IJlNS5_IJSB_SI_EEElEEEEENSH_INS5_IJNS5_IJSE_iEEESO_iEEENS5_IJNS5_IJSE_NSA_ILi16384EEEEEENS5_IJSB_lEEElEEEEEEEEaNS5_IJlSB_lEEENS4_8TiledMMAINS4_8MMA_AtomIJNS4_22SM100_MMA_S8_SS_SPARSEIaaiLi128ELi256ELNS4_4UMMA5MajorE0ELS11_0ELNS10_8SaturateE0EEEEEENSH_ISC_NS5_IJNSA_ILi0EEES15_S15_EEEEENS5_IJNS4_10UnderscoreES18_S18_EEEEENS4_13SM90_TMA_LOADENS4_14ComposedLayoutINS4_7SwizzleILi2ELi4ELi3EEENS4_25smem_sparse_ptr_flag_bitsILi2ELi8EEENSH_INS5_IJNS5_IJSB_NSA_ILi8EEEEEENS5_IJSI_NSA_ILi64EEEEEEEEENS5_IJNS5_IJS15_SE_EEESL_EEEEEEEvNS4_8identityES1B_NS1C_INS1D_ILi3ELi4ELi3EEENS4_18smem_ptr_flag_bitsILi8EEENSH_INS5_IJS1H_SE_EEENS5_IJSE_SB_EEEEEEEvS1Q_EENS_8epilogue10collective18CollectiveEpilogueINS1Z_23Sm100TmaWarpSpecializedILi3ELi2ELi32ELb1ELb0EEEJSG_NS5_IJNSH_ISE_SB_EENSH_INSA_ILi32EEESB_EEEEEiNS5_IJSB_llEEEiS28_NS1Z_6fusion15FusionCallbacksIS23_NS29_17LinearCombinationIiiiiLNS_15FloatRoundStyleE2EEESG_S27_JEEENS4_5SM1004TMEM4LOAD26SM100_TMEM_LOAD_32dp32b32xES1B_NS1C_INS1D_ILi2ELi5ELi2EEENS1S_ILi32EEENSH_INS5_IJS25_NSA_ILi4EEEEEENS5_IJSB_S25_EEEEEEENS4_39AutoVectorizingCopyWithAssumedAlignmentILi128EEENS4_14SM90_TMA_STOREES2P_S2R_S2R_EEEvvEEEEvNT_6ParamsE,(.L_x_214 - _ZN7cutlass13device_kernelINS_4gemm6kernel13GemmUniversalIN4cute5tupleIJiiiiEEENS1_10collective13CollectiveMmaINS1_41MainloopSm100TmaUmmaWarpSpecializedSparseILi4ELi2ELi1ENS5_IJNS4_1CILi1EEESB_SB_EEEEENS5_IJNSA_ILi128EEENSA_ILi256EEESE_EEEaNS5_IJNS4_6LayoutINS5_IJiNS5_IJNSA_ILi2EEEiEEEiEEENS5_IJlNS5_IJSB_SI_EEElEEEEENSH_INS5_IJNS5_IJSE_iEEESO_iEEENS5_IJNS5_IJSE_NSA_ILi16384EEEEEENS5_IJSB_lEEElEEEEEEEEaNS5_IJlSB_lEEENS4_8TiledMMAINS4_8MMA_AtomIJNS4_22SM100_MMA_S8_SS_SPARSEIaaiLi128ELi256ELNS4_4UMMA5MajorE0ELS11_0ELNS10_8SaturateE0EEEEEENSH_ISC_NS5_IJNSA_ILi0EEES15_S15_EEEEENS5_IJNS4_10UnderscoreES18_S18_EEEEENS4_13SM90_TMA_LOADENS4_14ComposedLayoutINS4_7SwizzleILi2ELi4ELi3EEENS4_25smem_sparse_ptr_flag_bitsILi2ELi8EEENSH_INS5_IJNS5_IJSB_NSA_ILi8EEEEEENS5_IJSI_NSA_ILi64EEEEEEEEENS5_IJNS5_IJS15_SE_EEESL_EEEEEEEvNS4_8identityES1B_NS1C_INS1D_ILi3ELi4ELi3EEENS4_18smem_ptr_flag_bitsILi8EEENSH_INS5_IJS1H_SE_EEENS5_IJSE_SB_EEEEEEEvS1Q_EENS_8epilogue10collective18CollectiveEpilogueINS1Z_23Sm100TmaWarpSpecializedILi3ELi2ELi32ELb1ELb0EEEJSG_NS5_IJNSH_ISE_SB_EENSH_INSA_ILi32EEESB_EEEEEiNS5_IJSB_llEEEiS28_NS1Z_6fusion15FusionCallbacksIS23_NS29_17LinearCombinationIiiiiLNS_15FloatRoundStyleE2EEESG_S27_JEEENS4_5SM1004TMEM4LOAD26SM100_TMEM_LOAD_32dp32b32xES1B_NS1C_INS1D_ILi2ELi5ELi2EEENS1S_ILi32EEENSH_INS5_IJS25_NSA_ILi4EEEEEENS5_IJSB_S25_EEEEEEENS4_39AutoVectorizingCopyWithAssumedAlignmentILi128EEENS4_14SM90_TMA_STOREES2P_S2R_S2R_EEEvvEEEEvNT_6ParamsE)
        .other          _ZN7cutlass13device_kernelINS_4gemm6kernel13GemmUniversalIN4cute5tupleIJiiiiEEENS1_10collective13CollectiveMmaINS1_41MainloopSm100TmaUmmaWarpSpecializedSparseILi4ELi2ELi1ENS5_IJNS4_1CILi1EEESB_SB_EEEEENS5_IJNSA_ILi128EEENSA_ILi256EEESE_EEEaNS5_IJNS4_6LayoutINS5_IJiNS5_IJNSA_ILi2EEEiEEEiEEENS5_IJlNS5_IJSB_SI_EEElEEEEENSH_INS5_IJNS5_IJSE_iEEESO_iEEENS5_IJNS5_IJSE_NSA_ILi16384EEEEEENS5_IJSB_lEEElEEEEEEEEaNS5_IJlSB_lEEENS4_8TiledMMAINS4_8MMA_AtomIJNS4_22SM100_MMA_S8_SS_SPARSEIaaiLi128ELi256ELNS4_4UMMA5MajorE0ELS11_0ELNS10_8SaturateE0EEEEEENSH_ISC_NS5_IJNSA_ILi0EEES15_S15_EEEEENS5_IJNS4_10UnderscoreES18_S18_EEEEENS4_13SM90_TMA_LOADENS4_14ComposedLayoutINS4_7SwizzleILi2ELi4ELi3EEENS4_25smem_sparse_ptr_flag_bitsILi2ELi8EEENSH_INS5_IJNS5_IJSB_NSA_ILi8EEEEEENS5_IJSI_NSA_ILi64EEEEEEEEENS5_IJNS5_IJS15_SE_EEESL_EEEEEEEvNS4_8identityES1B_NS1C_INS1D_ILi3ELi4ELi3EEENS4_18smem_ptr_flag_bitsILi8EEENSH_INS5_IJS1H_SE_EEENS5_IJSE_SB_EEEEEEEvS1Q_EENS_8epilogue10collective18CollectiveEpilogueINS1Z_23Sm100TmaWarpSpecializedILi3ELi2ELi32ELb1ELb0EEEJSG_NS5_IJNSH_ISE_SB_EENSH_INSA_ILi32EEESB_EEEEEiNS5_IJSB_llEEEiS28_NS1Z_6fusion15FusionCallbacksIS23_NS29_17LinearCombinationIiiiiLNS_15FloatRoundStyleE2EEESG_S27_JEEENS4_5SM1004TMEM4LOAD26SM100_TMEM_LOAD_32dp32b32xES1B_NS1C_INS1D_ILi2ELi5ELi2EEENS1S_ILi32EEENSH_INS5_IJS25_NSA_ILi4EEEEEENS5_IJSB_S25_EEEEEEENS4_39AutoVectorizingCopyWithAssumedAlignmentILi128EEENS4_14SM90_TMA_STOREES2P_S2R_S2R_EEEvvEEEEvNT_6ParamsE,@"STO_CUDA_ENTRY STV_DEFAULT"
_ZN7cutlass13device_kernelINS_4gemm6kernel13GemmUniversalIN4cute5tupleIJiiiiEEENS1_10collective13CollectiveMmaINS1_41MainloopSm100TmaUmmaWarpSpecializedSparseILi4ELi2ELi1ENS5_IJNS4_1CILi1EEESB_SB_EEEEENS5_IJNSA_ILi128EEENSA_ILi256EEESE_EEEaNS5_IJNS4_6LayoutINS5_IJiNS5_IJNSA_ILi2EEEiEEEiEEENS5_IJlNS5_IJSB_SI_EEElEEEEENSH_INS5_IJNS5_IJSE_iEEESO_iEEENS5_IJNS5_IJSE_NSA_ILi16384EEEEEENS5_IJSB_lEEElEEEEEEEEaNS5_IJlSB_lEEENS4_8TiledMMAINS4_8MMA_AtomIJNS4_22SM100_MMA_S8_SS_SPARSEIaaiLi128ELi256ELNS4_4UMMA5MajorE0ELS11_0ELNS10_8SaturateE0EEEEEENSH_ISC_NS5_IJNSA_ILi0EEES15_S15_EEEEENS5_IJNS4_10UnderscoreES18_S18_EEEEENS4_13SM90_TMA_LOADENS4_14ComposedLayoutINS4_7SwizzleILi2ELi4ELi3EEENS4_25smem_sparse_ptr_flag_bitsILi2ELi8EEENSH_INS5_IJNS5_IJSB_NSA_ILi8EEEEEENS5_IJSI_NSA_ILi64EEEEEEEEENS5_IJNS5_IJS15_SE_EEESL_EEEEEEEvNS4_8identityES1B_NS1C_INS1D_ILi3ELi4ELi3EEENS4_18smem_ptr_flag_bitsILi8EEENSH_INS5_IJS1H_SE_EEENS5_IJSE_SB_EEEEEEEvS1Q_EENS_8epilogue10collective18CollectiveEpilogueINS1Z_23Sm100TmaWarpSpecializedILi3ELi2ELi32ELb1ELb0EEEJSG_NS5_IJNSH_ISE_SB_EENSH_INSA_ILi32EEESB_EEEEEiNS5_IJSB_llEEEiS28_NS1Z_6fusion15FusionCallbacksIS23_NS29_17LinearCombinationIiiiiLNS_15FloatRoundStyleE2EEESG_S27_JEEENS4_5SM1004TMEM4LOAD26SM100_TMEM_LOAD_32dp32b32xES1B_NS1C_INS1D_ILi2ELi5ELi2EEENS1S_ILi32EEENSH_INS5_IJS25_NSA_ILi4EEEEEENS5_IJSB_S25_EEEEEEENS4_39AutoVectorizingCopyWithAssumedAlignmentILi128EEENS4_14SM90_TMA_STOREES2P_S2R_S2R_EEEvvEEEEvNT_6ParamsE:
[----:B------:R-:W1:Y:S01]  /*0000*/  LDC R1, c[0x0][0x37c] ;  /* 0x0000df00ff017b82 */ /* 0x000e620000000800 */
[----:B------:R-:W2:Y:S01]  /*0010*/  S2R R93, SR_TID.X ;  /* 0x00000000005d7919 */ /* 0x000ea20000002100 */
[----:B------:R-:W3:Y:S01]  /*0020*/  LDCU.64 UR10, c[0x0][0xa90] ;  /* 0x00015200ff0a77ac */ /* 0x000ee20008000a00 */
[----:B------:R-:W-:Y:S02]  /*0030*/  PRMT R79, RZ, 0x7610, R79 ;  /* 0x00007610ff4f7816 */ /* 0x000fe4000000004f */
[----:B------:R-:W-:Y:S01]  /*0040*/  ELECT P2, URZ, PT ;  /* 0x0000000000ff782f */ /* 0x000fe20003840000 */
[----:B---3--:R-:W-:-:S04]  /*0050*/  UISETP.NE.U32.AND UP0, UPT, UR10, URZ, UPT ;  /* 0x000000ff0a00728c */ /* 0x008fc8000bf05070 */
[----:B------:R-:W-:Y:S01]  /*0060*/  UISETP.NE.AND.EX UP0, UPT, UR11, URZ, UPT, UP0 ;  /* 0x000000ff0b00728c */ /* 0x000fe2000bf05300 */
[----:B--2---:R-:W-:-:S05]  /*0070*/  SHF.R.U32.HI R80, RZ, 0x5, R93 ;  /* 0x00000005ff507819 */ /* 0x004fca000001165d */
[----:B------:R-:W2:Y:S02]  /*0080*/  SHFL.IDX PT, R0, R80, RZ, 0x1f ;  /* 0x00001fff50007589 */ /* 0x000ea400000e0000 */
[----:B--2---:R-:W-:Y:S01]  /*0090*/  R2UR UR24, R0 ;  /* 0x00000000001872ca */ /* 0x004fe200000e0000 */
[----:B-1----:R-:W-:-:S14]  /*00a0*/  BRA.U UP0, `(.L_x_0) ;  /* 0x0000000100307547 */ /* 0x002fdc000b800000 */
[----:B------:R-:W1:Y:S02]  /*00b0*/  LDCU.64 UR4, c[0x0][0xa88] ;  /* 0x00015100ff0477ac */ /* 0x000e640008000a00 */
[----:B-1----:R-:W-:-:S04]  /*00c0*/  UISETP.NE.U32.AND UP0, UPT, UR4, URZ, UPT ;  /* 0x000000ff0400728c */ /* 0x002fc8000bf05070 */
[----:B------:R-:W-:-:S09]  /*00d0*/  UISETP.NE.AND.EX UP0, UPT, UR5, URZ, UPT, UP0 ;  /* 0x000000ff0500728c */ /* 0x000fd2000bf05300 */
[----:B------:R-:W-:Y:S05]  /*00e0*/  BRA.U !UP0, `(.L_x_1) ;  /* 0x0000000108147547 */ /* 0x000fea000b800000 */
[----:B------:R-:W1:Y:S01]  /*00f0*/  LDC.64 R40, c[0x0][0xa88] ;  /* 0x0002a200ff287b82 */ /* 0x000e620000000a00 */
[----:B------:R-:W1:Y:S02]  /*0100*/  LDCU.64 UR4, c[0x0][0x358] ;  /* 0x00006b00ff0477ac */ /* 0x000e640008000a00 */
[----:B-1----:R1:W5:Y:S01]  /*0110*/  LDG.E R40, desc[UR4][R40.64] ;  /* 0x0000000428287981 */ /* 0x002362000c1e1900 */
[----:B------:R-:W-:Y:S01]  /*0120*/  HFMA2 R79, -RZ, RZ, 0, 5.9604644775390625e-08 ;  /* 0x00000001ff4f7431 */ /* 0x000fe200000001ff */
[----:B------:R-:W-:Y:S05]  /*0130*/  BRA `(.L_x_0) ;  /* 0x00000000000c7947 */ /* 0x000fea0003800000 */
.L_x_1:
[----:B------:R-:W1:Y:S01]  /*0140*/  LDCU UR4, c[0x0][0xa80] ;  /* 0x00015000ff0477ac */ /* 0x000e620008000800 */
[----:B------:R-:W-:Y:S01]  /*0150*/  HFMA2 R79, -RZ, RZ, 0, 5.9604644775390625e-08 ;  /* 0x00000001ff4f7431 */ /* 0x000fe200000001ff */
[----:B-1----:R-:W-:-:S07]  /*0160*/  MOV R40, UR4 ;  /* 0x0000000400287c02 */ /* 0x002fce0008000f00 */
.L_x_0:
[----:B------:R-:W2:Y:S02]  /*0170*/  LDCU.64 UR4, c[0x0][0xab0] ;  /* 0x00015600ff0477ac */ /* 0x000ea40008000a00 */
[----:B--2---:R-:W-:-:S04]  /*0180*/  UISETP.NE.U32.AND UP0, UPT, UR4, URZ, UPT ;  /* 0x000000ff0400728c */ /* 0x004fc8000bf05070 */
[----:B------:R-:W-:-:S09]  /*0190*/  UISETP.NE.AND.EX UP0, UPT, UR5, URZ, UPT, UP0 ;  /* 0x000000ff0500728c */ /* 0x000fd2000bf05300 */
[----:B------:R-:W-:Y:S05]  /*01a0*/  BRA.U UP0, `(.L_x_2) ;  /* 0x0000000100287547 */ /* 0x000fea000b800000 */
[----:B------:R-:W2:Y:S02]  /*01b0*/  LDCU.64 UR4, c[0x0][0xaa8] ;  /* 0x00015500ff0477ac */ /* 0x000ea40008000a00 */
[----:B--2---:R-:W-:-:S04]  /*01c0*/  UISETP.NE.U32.AND UP0, UPT, UR4, URZ, UPT ;  /* 0x000000ff0400728c */ /* 0x004fc8000bf05070 */
[----:B------:R-:W-:-:S09]  /*01d0*/  UISETP.NE.AND.EX UP0, UPT, UR5, URZ, UPT, UP0 ;  /* 0x000000ff0500728c */ /* 0x000fd2000bf05300 */
[----:B------:R-:W-:Y:S05]  /*01e0*/  BRA.U !UP0, `(.L_x_3) ;  /* 0x0000000108107547 */ /* 0x000fea000b800000 */
[----:B------:R-:W2:Y:S01]  /*01f0*/  LDC.64 R36, c[0x0][0xaa8] ;  /* 0x0002aa00ff247b82 */ /* 0x000ea20000000a00 */
[----:B------:R-:W2:Y:S02]  /*0200*/  LDCU.64 UR4, c[0x0][0x358] ;  /* 0x00006b00ff0477ac */ /* 0x000ea40008000a00 */
[----:B--2---:R2:W5:Y:S01]  /*0210*/  LDG.E R36, desc[UR4][R36.64] ;  /* 0x0000000424247981 */ /* 0x004562000c1e1900 */
[----:B------:R-:W-:Y:S05]  /*0220*/  BRA `(.L_x_2) ;  /* 0x0000000000087947 */ /* 0x000fea0003800000 */
.L_x_3:
[----:B------:R-:W2:Y:S02]  /*0230*/  LDCU UR4, c[0x0][0xaa0] ;  /* 0x00015400ff0477ac */ /* 0x000ea40008000800 */
[----:B--2---:R-:W-:Y:S02]  /*0240*/  MOV R36, UR4 ;  /* 0x0000000400247c02 */ /* 0x004fe40008000f00 */
.L_x_2:
[----:B------:R-:W-:Y:S01]  /*0250*/  IMAD.U32 R0, RZ, RZ, UR24 ;  /* 0x00000018ff007e24 */ /* 0x000fe2000f8e00ff */
[----:B------:R-:W-:Y:S04]  /*0260*/  BSSY.RECONVERGENT B0, `(.L_x_4) ;  /* 0x000000f000007945 */ /* 0x000fe80003800200 */
[C---:B------:R-:W-:Y:S02]  /*0270*/  ISETP.NE.OR P1, PT, R0.reuse, 0x1, !P2 ;  /* 0x000000010000780c */ /* 0x040fe40005725670 */
[----:B------:R-:W-:-:S11]  /*0280*/  ISETP.NE.OR P0, PT, R0, 0x3, !P2 ;  /* 0x000000030000780c */ /* 0x000fd60005705670 */
[----:B------:R-:W-:Y:S05]  /*0290*/  @P1 BRA `(.L_x_5) ;  /* 0x00000000002c1947 */ /* 0x000fea0003800000 */
[----:B------:R-:W3:Y:S02]  /*02a0*/  LDCU.64 UR4, c[0x0][0x348] ;  /* 0x00006900ff0477ac */ /* 0x000ee40008000a00 */
[----:B---3--:R-:W-:Y:S02]  /*02b0*/  UIADD3 UR8, UP2, UPT, UR4, 0x80, URZ ;  /* 0x0000008004087890 */ /* 0x008fe4000ff5e0ff */
[----:B------:R-:W-:Y:S02]  /*02c0*/  UIADD3 UR6, UP1, UPT, UR4, 0x280, URZ ;  /* 0x0000028004067890 */ /* 0x000fe4000ff3e0ff */
[----:B------:R-:W-:Y:S02]  /*02d0*/  UIADD3 UR4, UP0, UPT, UR4, 0x180, URZ ;  /* 0x0000018004047890 */ /* 0x000fe4000ff1e0ff */
[----:B------:R-:W-:Y:S02]  /*02e0*/  UIADD3.X UR9, UPT, UPT, URZ, UR5, URZ, UP2, !UPT ;  /* 0x00000005ff097290 */ /* 0x000fe400097fe4ff */
[----:B------:R-:W-:-:S02]  /*02f0*/  UIADD3.X UR7, UPT, UPT, URZ, UR5, URZ, UP1, !UPT ;  /* 0x00000005ff077290 */ /* 0x000fc40008ffe4ff */
[----:B------:R-:W-:-:S05]  /*0300*/  UIADD3.X UR5, UPT, UPT, URZ, UR5, URZ, UP0, !UPT ;  /* 0x00000005ff057290 */ /* 0x000fca00087fe4ff */
[----:B------:R3:W-:Y:S02]  /*0310*/  UTMACCTL.PF [UR8] ;  /* 0x00000000080079b9 */ /* 0x0007e40008040000 */
[----:B------:R3:W-:Y:S02]  /*0320*/  UTMACCTL.PF [UR6] ;  /* 0x00000000060079b9 */ /* 0x0007e40008040000 */
[----:B------:R3:W-:Y:S02]  /*0330*/  UTMACCTL.PF [UR4] ;  /* 0x00000000040079b9 */ /* 0x0007e40008040000 */
[----:B---3--:R-:W-:Y:S01]  /*0340*/  NOP ;  /* 0x0000000000007918 */ /* 0x008fe20000000000 */
.L_x_5:
[----:B------:R-:W-:Y:S05]  /*0350*/  BSYNC.RECONVERGENT B0 ;  /* 0x0000000000007941 */ /* 0x000fea0003800200 */
.L_x_4:
[----:B------:R-:W-:Y:S04]  /*0360*/  BSSY.RECONVERGENT B0, `(.L_x_6) ;  /* 0x000000a000007945 */ /* 0x000fe80003800200 */
[----:B------:R-:W-:Y:S05]  /*0370*/  @P0 BRA `(.L_x_7) ;  /* 0x0000000000200947 */ /* 0x000fea0003800000 */
[----:B------:R-:W3:Y:S02]  /*0380*/  LDCU.64 UR4, c[0x0][0x348] ;  /* 0x00006900ff0477ac */ /* 0x000ee40008000a00 */
[----:B---3--:R-:W-:Y:S02]  /*0390*/  UIADD3 UR6, UP1, UPT, UR4, 0x780, URZ ;  /* 0x0000078004067890 */ /* 0x008fe4000ff3e0ff */
[----:B------:R-:W-:Y:S02]  /*03a0*/  UIADD3 UR4, UP0, UPT, UR4, 0x880, URZ ;  /* 0x0000088004047890 */ /* 0x000fe4000ff1e0ff */
[----:B------:R-:W-:Y:S02]  /*03b0*/  UIADD3.X UR7, UPT, UPT, URZ, UR5, URZ, UP1, !UPT ;  /* 0x00000005ff077290 */ /* 0x000fe40008ffe4ff */
[----:B------:R-:W-:-:S07]  /*03c0*/  UIADD3.X UR5, UPT, UPT, URZ, UR5, URZ, UP0, !UPT ;  /* 0x00000005ff057290 */ /* 0x000fce00087fe4ff */
[----:B------:R3:W-:Y:S02]  /*03d0*/  UTMACCTL.PF [UR6] ;  /* 0x00000000060079b9 */ /* 0x0007e40008040000 */
[----:B------:R3:W-:Y:S02]  /*03e0*/  UTMACCTL.PF [UR4] ;  /* 0x00000000040079b9 */ /* 0x0007e40008040000 */
[----:B---3--:R-:W-:Y:S01]  /*03f0*/  NOP ;  /* 0x0000000000007918 */ /* 0x008fe20000000000 */
.L_x_7:
[----:B------:R-:W-:Y:S05]  /*0400*/  BSYNC.RECONVERGENT B0 ;  /* 0x0000000000007941 */ /* 0x000fea0003800200 */
.L_x_6:
[----:B------:R-:W3:Y:S01]  /*0410*/  LDCU.64 UR4, c[0x0][0xa88] ;  /* 0x00015100ff0477ac */ /* 0x000ee20008000a00 */
[----:B------:R-:W-:Y:S02]  /*0420*/  UISETP.EQ.U32.AND UP1, UPT, UR10, URZ, UPT ;  /* 0x000000ff0a00728c */ /* 0x000fe4000bf22070 */
[----:B------:R-:W-:Y:S02]  /*0430*/  UPLOP3.LUT UP3, UPT, UPT, UPT, UPT, 0x80, 0x8 ;  /* 0x000000000008789c */ /* 0x000fe40003f6f070 */
[----:B---3--:R-:W-:-:S04]  /*0440*/  UISETP.NE.U32.AND UP0, UPT, UR4, URZ, UPT ;  /* 0x000000ff0400728c */ /* 0x008fc8000bf05070 */
[----:B------:R-:W-:-:S04]  /*0450*/  UISETP.NE.AND.EX UP2, UPT, UR5, URZ, UPT, UP0 ;  /* 0x000000ff0500728c */ /* 0x000fc8000bf45300 */
[----:B------:R-:W-:-:S04]  /*0460*/  UISETP.EQ.OR.EX UP4, UPT, UR11, URZ, !UP2, UP1 ;  /* 0x000000ff0b00728c */ /* 0x000fc8000d782710 */
[----:B------:R-:W-:-:S06]  /*0470*/  UP2UR UR4, UPR, URZ, 0x10 ;  /* 0x00000010ff047883 */ /* 0x000fcc0008000000 */
[----:B------:R-:W-:Y:S01]  /*0480*/  MOV R86, UR4 ;  /* 0x0000000400567c02 */ /* 0x000fe20008000f00 */
[----:B------:R-:W-:Y:S06]  /*0490*/  BRA.U !UP4, `(.L_x_8) ;  /* 0x000000010c207547 */ /* 0x000fec000b800000 */
[----:B-----5:R-:W-:Y:S01]  /*04a0*/  R2UR UR5, R40 ;  /* 0x00000000280572ca */ /* 0x020fe200000e0000 */
[----:B------:R-:W-:Y:S02]  /*04b0*/  UISETP.NE.U32.AND UP0, UPT, UR10, URZ, UPT ;  /* 0x000000ff0a00728c */ /* 0x000fe4000bf05070 */
[----:B------:R-:W-:Y:S02]  /*04c0*/  USEL UR4, URZ, 0xffffffff, UP2 ;  /* 0xffffffffff047887 */ /* 0x000fe40009000000 */
[----:B------:R-:W-:-:S08]  /*04d0*/  UISETP.NE.AND.EX UP1, UPT, UR11, URZ, UPT, UP0 ;  /* 0x000000ff0b00728c */ /* 0x000fd0000bf25300 */
[----:B------:R-:W-:-:S04]  /*04e0*/  UISETP.NE.AND UP0, UPT, UR5, URZ, UPT ;  /* 0x000000ff0500728c */ /* 0x000fc8000bf05270 */
[----:B------:R-:W-:-:S04]  /*04f0*/  @!UP1 USEL UR4, URZ, 0xffffffff, UP0 ;  /* 0xffffffffff049887 */ /* 0x000fc80008000000 */
[----:B------:R-:W-:-:S04]  /*0500*/  ULOP3.LUT UR4, UR4, 0x1, URZ, 0xc0, !UPT ;  /* 0x0000000104047892 */ /* 0x000fc8000f8ec0ff */
[----:B------:R-:W-:Y:S02]  /*0510*/  UISETP.NE.U32.AND UP3, UPT, UR4, 0x1, UPT ;  /* 0x000000010400788c */ /* 0x000fe4000bf65070 */
.L_x_8:
[----:B------:R-:W3:Y:S02]  /*0520*/  SHFL.IDX PT, R0, R80, RZ, 0x1f ;  /* 0x00001fff50007589 */ /* 0x000ee400000e0000 */
[----:B---3--:R-:W-:-:S13]  /*0530*/  ISETP.NE.AND P0, PT, R0, RZ, PT ;  /* 0x000000ff0000720c */ /* 0x008fda0003f05270 */
[----:B------:R-:W-:Y:S05]  /*0540*/  @P0 BRA `(.L_x_9) ;  /* 0x0000000000480947 */ /* 0x000fea0003800000 */
[----:B------:R-:W3:Y:S01]  /*0550*/  S2UR UR4, SR_CgaCtaId ;  /* 0x00000000000479c3 */ /* 0x000ee20000008800 */
[----:B------:R-:W-:Y:S01]  /*0560*/  UMOV UR5, 0x400 ;  /* 0x0000040000057882 */ /* 0x000fe20000000000 */
[----:B------:R-:W-:Y:S01]  /*0570*/  UMOV UR6, 0x1 ;  /* 0x0000000100067882 */ /* 0x000fe20000000000 */
[----:B------:R-:W-:Y:S01]  /*0580*/  ELECT P0, URZ, PT ;  /* 0x0000000000ff782f */ /* 0x000fe20003800000 */
[----:B------:R-:W-:-:S04]  /*0590*/  UIADD3 UR6, UPT, UPT, -UR6, 0x100000, URZ ;  /* 0x0010000006067890 */ /* 0x000fc8000fffe1ff */
[----:B------:R-:W-:Y:S02]  /*05a0*/  USHF.L.U32 UR7, UR6, 0xb, URZ ;  /* 0x0000000b06077899 */ /* 0x000fe400080006ff */
[----:B------:R-:W-:Y:S02]  /*05b0*/  USHF.L.U32 UR6, UR6, 0x1, URZ ;  /* 0x0000000106067899 */ /* 0x000fe400080006ff */
[----:B---3--:R-:W-:Y:S01]  /*05c0*/  ULEA UR4, UR4, UR5, 0x18 ;  /* 0x0000000504047291 */ /* 0x008fe2000f8ec0ff */
[----:B------:R-:W3:Y:S11]  /*05d0*/  FENCE.VIEW.ASYNC.S ;  /* 0x00000000000073c6 */ /* 0x000ef60000000000 */
[----:B---3--:R3:W4:Y:S01]  /*05e0*/  SYNCS.EXCH.64 URZ, [UR4], UR6 ;  /* 0x0000000604ff75b2 */ /* 0x0087220008000100 */
[----:B------:R3:W1:Y:S01]  /*05f0*/  SYNCS.EXCH.64 URZ, [UR4+0x20], UR6 ;  /* 0x0000200604ff75b2 */ /* 0x0006620008000100 */
[----:B------:R3:W1:Y:S01]  /*0600*/  SYNCS.EXCH.64 URZ, [UR4+0x8], UR6 ;  /* 0x0000080604ff75b2 */ /* 0x0006620008000100 */
[----:B------:R3:W1:Y:S01]  /*0610*/  SYNCS.EXCH.64 URZ, [UR4+0x28], UR6 ;  /* 0x0000280604ff75b2 */ /* 0x0006620008000100 */
[----:B------:R3:W1:Y:S01]  /*0620*/  SYNCS.EXCH.64 URZ, [UR4+0x10], UR6 ;  /* 0x0000100604ff75b2 */ /* 0x0006620008000100 */
[----:B------:R3:W1:Y:S01]  /*0630*/  SYNCS.EXCH.64 URZ, [UR4+0x30], UR6 ;  /* 0x0000300604ff75b2 */ /* 0x0006620008000100 */
[----:B------:R3:W1:Y:S01]  /*0640*/  SYNCS.EXCH.64 URZ, [UR4+0x18], UR6 ;  /* 0x0000180604ff75b2 */ /* 0x0006620008000100 */
[----:B------:R3:W1:Y:S01]  /*0650*/  SYNCS.EXCH.64 URZ, [UR4+0x38], UR6 ;  /* 0x0000380604ff75b2 */ /* 0x0006620008000100 */
[----:B------:R-:W-:Y:S01]  /*0660*/  NOP ;  /* 0x0000000000007918 */ /* 0x000fe20000000000 */
.L_x_9:
[----:B------:R-:W2:Y:S01]  /*0670*/  SHFL.IDX PT, R0, R80, RZ, 0x1f ;  /* 0x00001fff50007589 */ /* 0x000ea200000e0000 */
[----:B------:R-:W-:Y:S01]  /*0680*/  NOP ;  /* 0x0000000000007918 */ /* 0x000fe20000000000 */
[----:B--2---:R-:W-:-:S13]  /*0690*/  ISETP.NE.AND P0, PT, R0, 0x1, PT ;  /* 0x000000010000780c */ /* 0x004fda0003f05270 */
[----:B------:R-:W-:Y:S05]  /*06a0*/  @P0 BRA `(.L_x_10) ;  /* 0x0000000000500947 */ /* 0x000fea0003800000 */
[----:B---3--:R-:W2:Y:S01]  /*06b0*/  S2UR UR4, SR_CgaCtaId ;  /* 0x00000000000479c3 */ /* 0x008ea20000008800 */
[----:B------:R-:W-:Y:S01]  /*06c0*/  UMOV UR5, 0x400 ;  /* 0x0000040000057882 */ /* 0x000fe20000000000 */
[----:B------:R-:W-:Y:S01]  /*06d0*/  UMOV UR8, 0x20 ;  /* 0x0000002000087882 */ /* 0x000fe20000000000 */
[----:B------:R-:W-:Y:S01]  /*06e0*/  UMOV UR6, 0x80 ;  /* 0x0000008000067882 */ /* 0x000fe20000000000 */
[----:B------:R-:W-:-:S04]  /*06f0*/  UIADD3 UR8, UPT, UPT, -UR8, 0x100000, URZ ;  /* 0x0010000008087890 */ /* 0x000fc8000fffe1ff */
[----:B------:R-:W-:Y:S02]  /*0700*/  USHF.L.U32 UR9, UR8, 0xb, URZ ;  /* 0x0000000b08097899 */ /* 0x000fe400080006ff */
[----:B------:R-:W-:Y:S02]  /*0710*/  USHF.L.U32 UR8, UR8, 0x1, URZ ;  /* 0x0000000108087899 */ /* 0x000fe400080006ff */
[----:B------:R-:W-:-:S04]  /*0720*/  UIADD3 UR6, UPT, UPT, -UR6, 0x100000, URZ ;  /* 0x0010000006067890 */ /* 0x000fc8000fffe1ff */
[----:B------:R-:W-:Y:S02]  /*0730*/  USHF.L.U32 UR7, UR6, 0xb, URZ ;  /* 0x0000000b06077899 */ /* 0x000fe400080006ff */
[----:B------:R-:W-:Y:S01]  /*0740*/  USHF.L.U32 UR6, UR6, 0x1, URZ ;  /* 0x0000000106067899 */ /* 0x000fe200080006ff */
[----:B------:R-:W-:Y:S01]  /*0750*/  ELECT P0, URZ, PT ;  /* 0x0000000000ff782f */ /* 0x000fe20003800000 */
[----:B--2---:R-:W-:Y:S01]  /*0760*/  ULEA UR4, UR4, UR5, 0x18 ;  /* 0x0000000504047291 */ /* 0x004fe2000f8ec0ff */
[----:B------:R-:W2:Y:S11]  /*0770*/  FENCE.VIEW.ASYNC.S ;  /* 0x00000000000073c6 */ /* 0x000eb60000000000 */
[----:B--2---:R2:W3:Y:S01]  /*0780*/  SYNCS.EXCH.64 URZ, [UR4+0x40], UR8 ;  /* 0x0000400804ff75b2 */ /* 0x0044e20008000100 */
[----:B------:R2:W1:Y:S01]  /*0790*/  SYNCS.EXCH.64 URZ, [UR4+0x58], UR6 ;  /* 0x0000580604ff75b2 */ /* 0x0004620008000100 */
[----:B------:R2:W1:Y:S01]  /*07a0*/  SYNCS.EXCH.64 URZ, [UR4+0x48], UR8 ;  /* 0x0000480804ff75b2 */ /* 0x0004620008000100 */
[----:B------:R2:W1:Y:S01]  /*07b0*/  SYNCS.EXCH.64 URZ, [UR4+0x60], UR6 ;  /* 0x0000600604ff75b2 */ /* 0x0004620008000100 */
[----:B------:R2:W1:Y:S01]  /*07c0*/  SYNCS.EXCH.64 URZ, [UR4+0x50], UR8 ;  /* 0x0000500804ff75b2 */ /* 0x0004620008000100 */
[----:B------:R2:W1:Y:S01]  /*07d0*/  SYNCS.EXCH.64 URZ, [UR4+0x68], UR6 ;  /* 0x0000680604ff75b2 */ /* 0x0004620008000100 */
[----:B------:R-:W-:Y:S01]  /*07e0*/  NOP ;  /* 0x0000000000007918 */ /* 0x000fe20000000000 */
.L_x_10:
[----:B------:R-:W4:Y:S01]  /*07f0*/  SHFL.IDX PT, R0, R80, RZ, 0x1f ;  /* 0x00001fff50007589 */ /* 0x000f2200000e0000 */
[----:B------:R-:W-:Y:S01]  /*0800*/  NOP ;  /* 0x0000000000007918 */ /* 0x000fe20000000000 */
[----:B----4-:R-:W-:-:S13]  /*0810*/  ISETP.NE.AND P0, PT, R0, 0x3, PT ;  /* 0x000000030000780c */ /* 0x010fda0003f05270 */
[----:B------:R-:W-:Y:S05]  /*0820*/  @P0 BRA `(.L_x_11) ;  /* 0x0000000000300947 */ /* 0x000fea0003800000 */
[----:B--23--:R-:W2:Y:S01]  /*0830*/  S2UR UR4, SR_CgaCtaId ;  /* 0x00000000000479c3 */ /* 0x00cea20000008800 */
[----:B------:R-:W-:Y:S01]  /*0840*/  UMOV UR6, 0x400 ;  /* 0x0000040000067882 */ /* 0x000fe20000000000 */
[----:B------:R-:W-:Y:S01]  /*0850*/  UMOV UR5, 0x20 ;  /* 0x0000002000057882 */ /* 0x000fe20000000000 */
[----:B------:R-:W-:Y:S01]  /*0860*/  ELECT P0, URZ, PT ;  /* 0x0000000000ff782f */ /* 0x000fe20003800000 */
[----:B--2---:R-:W-:Y:S02]  /*0870*/  ULEA UR6, UR4, UR6, 0x18 ;  /* 0x0000000604067291 */ /* 0x004fe4000f8ec0ff */
[----:B------:R-:W-:-:S04]  /*0880*/  UIADD3 UR4, UPT, UPT, -UR5, 0x100000, URZ ;  /* 0x0010000005047890 */ /* 0x000fc8000fffe1ff */
[----:B------:R-:W-:Y:S02]  /*0890*/  USHF.L.U32 UR5, UR4, 0xb, URZ ;  /* 0x0000000b04057899 */ /* 0x000fe400080006ff */
[----:B------:R-:W-:Y:S01]  /*08a0*/  USHF.L.U32 UR4, UR4, 0x1, URZ ;  /* 0x0000000104047899 */ /* 0x000fe200080006ff */
[----:B------:R-:W2:Y:S11]  /*08b0*/  FENCE.VIEW.ASYNC.S ;  /* 0x00000000000073c6 */ /* 0x000eb60000000000 */
[----:B--2---:R4:W2:Y:S01]  /*08c0*/  SYNCS.EXCH.64 URZ, [UR6+0x70], UR4 ;  /* 0x0000700406ff75b2 */ /* 0x0048a20008000100 */
[----:B------:R4:W3:Y:S02]  /*08d0*/  SYNCS.EXCH.64 URZ, [UR6+0x78], UR4 ;  /* 0x0000780406ff75b2 */ /* 0x0008e40008000100 */
[----:B----4-:R-:W-:Y:S01]  /*08e0*/  NOP ;  /* 0x0000000000007918 */ /* 0x010fe20000000000 */
.L_x_11:
[----:B------:R-:W4:Y:S01]  /*08f0*/  SHFL.IDX PT, R0, R80, RZ, 0x1f ;  /* 0x00001fff50007589 */ /* 0x000f2200000e0000 */
[----:B------:R-:W-:Y:S01]  /*0900*/  NOP ;  /* 0x0000000000007918 */ /* 0x000fe20000000000 */
[----:B----4-:R-:W-:-:S13]  /*0910*/  ISETP.NE.AND P0, PT, R0, 0x4, PT ;  /* 0x000000040000780c */ /* 0x010fda0003f05270 */
[----:B------:R-:W-:Y:S05]  /*0920*/  @P0 BRA `(.L_x_12) ;  /* 0x00000000004c0947 */ /* 0x000fea0003800000 */
[----:B--23--:R-:W2:Y:S01]  /*0930*/  S2UR UR6, SR_CgaCtaId ;  /* 0x00000000000679c3 */ /* 0x00cea20000008800 */
[----:B------:R-:W-:Y:S01]  /*0940*/  UMOV UR4, 0x100 ;  /* 0x0000010000047882 */ /* 0x000fe20000000000 */
[----:B------:R-:W-:Y:S01]  /*0950*/  UMOV UR5, 0x400 ;  /* 0x0000040000057882 */ /* 0x000fe20000000000 */
[----:B------:R-:W-:Y:S01]  /*0960*/  USEL UR4, UR4, 0xe0, UP3 ;  /* 0x000000e004047887 */ /* 0x000fe20009800000 */
[----:B------:R-:W-:Y:S01]  /*0970*/  UMOV UR8, 0x1 ;  /* 0x0000000100087882 */ /* 0x000fe20000000000 */
[----:B------:R-:W-:Y:S01]  /*0980*/  ELECT P0, URZ, PT ;  /* 0x0000000000ff782f */ /* 0x000fe20003800000 */
[----:B------:R-:W-:-:S04]  /*0990*/  UIADD3 UR8, UPT, UPT, -UR8, 0x100000, URZ ;  /* 0x0010000008087890 */ /* 0x000fc8000fffe1ff */
[----:B------:R-:W-:Y:S02]  /*09a0*/  USHF.L.U32 UR9, UR8, 0xb, URZ ;  /* 0x0000000b08097899 */ /* 0x000fe400080006ff */
[----:B------:R-:W-:Y:S02]  /*09b0*/  USHF.L.U32 UR8, UR8, 0x1, URZ ;  /* 0x0000000108087899 */ /* 0x000fe400080006ff */
[----:B--2---:R-:W-:Y:S02]  /*09c0*/  ULEA UR6, UR6, UR5, 0x18 ;  /* 0x0000000506067291 */ /* 0x004fe4000f8ec0ff */
[----:B------:R-:W-:-:S04]  /*09d0*/  UIADD3 UR4, UPT, UPT, -UR4, 0x100000, URZ ;  /* 0x0010000004047890 */ /* 0x000fc8000fffe1ff */
[----:B------:R-:W-:Y:S02]  /*09e0*/  USHF.L.U32 UR5, UR4, 0xb, URZ ;  /* 0x0000000b04057899 */ /* 0x000fe400080006ff */
[----:B------:R-:W-:Y:S01]  /*09f0*/  USHF.L.U32 UR4, UR4, 0x1, URZ ;  /* 0x0000000104047899 */ /* 0x000fe200080006ff */
[----:B------:R-:W2:Y:S03]  /*0a00*/  FENCE.VIEW.ASYNC.S ;  /* 0x00000000000073c6 */ /* 0x000ea60000000000 */
[----:B--2---:R4:W2:Y:S08]  /*0a10*/  SYNCS.EXCH.64 URZ, [UR6+0x80], UR8 ;  /* 0x0000800806ff75b2 */ /* 0x0048b00008000100 */
[----:B------:R4:W3:Y:S01]  /*0a20*/  SYNCS.EXCH.64 URZ, [UR6+0x90], UR4 ;  /* 0x0000900406ff75b2 */ /* 0x0008e20008000100 */
[----:B------:R4:W1:Y:S01]  /*0a30*/  SYNCS.EXCH.64 URZ, [UR6+0x88], UR8 ;  /* 0x0000880806ff75b2 */ /* 0x0008620008000100 */
[----:B------:R4:W1:Y:S02]  /*0a40*/  SYNCS.EXCH.64 URZ, [UR6+0x98], UR4 ;  /* 0x0000980406ff75b2 */ /* 0x0008640008000100 */
[----:B----4-:R-:W-:Y:S01]  /*0a50*/  NOP ;  /* 0x0000000000007918 */ /* 0x010fe20000000000 */
.L_x_12:
[----:B------:R-:W4:Y:S01]  /*0a60*/  SHFL.IDX PT, R0, R80, RZ, 0x1f ;  /* 0x00001fff50007589 */ /* 0x000f2200000e0000 */
[----:B------:R-:W-:Y:S01]  /*0a70*/  NOP ;  /* 0x0000000000007918 */ /* 0x000fe20000000000 */
[----:B----4-:R-:W-:-:S13]  /*0a80*/  ISETP.NE.AND P0, PT, R0, 0x5, PT ;  /* 0x000000050000780c */ /* 0x010fda0003f05270 */
[----:B------:R-:W-:Y:S05]  /*0a90*/  @P0 BRA `(.L_x_13) ;  /* 0x0000000000400947 */ /* 0x000fea0003800000 */
[----:B--23--:R-:W2:Y:S01]  /*0aa0*/  S2UR UR4, SR_CgaCtaId ;  /* 0x00000000000479c3 */ /* 0x00cea20000008800 */
        /* <DEDUP_REMOVED lines=12> */
[----:B--2---:R4:W2:Y:S01]  /*0b70*/  SYNCS.EXCH.64 URZ, [UR4+0xa0], UR8 ;  /* 0x0000a00804ff75b2 */ /* 0x0048a20008000100 */
[----:B------:R4:W3:Y:S02]  /*0b80*/  SYNCS.EXCH.64 URZ, [UR4+0xa8], UR6 ;  /* 0x0000a80604ff75b2 */ /* 0x0008e40008000100 */
[----:B----4-:R-:W-:Y:S01]  /*0b90*/  NOP ;  /* 0x0000000000007918 */ /* 0x010fe20000000000 */
.L_x_13:
[----:B------:R-:W4:Y:S01]  /*0ba0*/  SHFL.IDX PT, R0, R80, RZ, 0x1f ;  /* 0x00001fff50007589 */ /* 0x000f2200000e0000 */
[----:B------:R-:W1:Y:S01]  /*0bb0*/  S2UR UR25, SR_CTAID.Y ;  /* 0x00000000001979c3 */ /* 0x000e620000002600 */
[----:B------:R-:W-:Y:S01]  /*0bc0*/  ISETP.NE.OR P1, PT, RZ, UR24, !P2 ;  /* 0x00000018ff007c0c */ /* 0x000fe2000d725670 */
[----:B------:R-:W-:-:S06]  /*0bd0*/  NOP ;  /* 0x0000000000007918 */ /* 0x000fcc0000000000 */
[----:B------:R-:W1:Y:S01]  /*0be0*/  S2UR UR11, SR_CTAID.X ;  /* 0x00000000000b79c3 */ /* 0x000e620000002500 */
[----:B----4-:R-:W-:-:S13]  /*0bf0*/  ISETP.NE.AND P0, PT, R0, 0x3, PT ;  /* 0x000000030000780c */ /* 0x010fda0003f05270 */
[----:B-1----:R-:W-:Y:S05]  /*0c00*/  @P0 BRA `(.L_x_14) ;  /* 0x0000000000380947 */ /* 0x002fea0003800000 */
[----:B--23--:R-:W1:Y:S01]  /*0c10*/  S2UR UR4, SR_CgaCtaId ;  /* 0x00000000000479c3 */ /* 0x00ce620000008800 */
[----:B------:R-:W-:Y:S01]  /*0c20*/  UMOV UR5, 0x400 ;  /* 0x0000040000057882 */ /* 0x000fe20000000000 */
[----:B------:R-:W-:Y:S01]  /*0c30*/  UMOV UR6, 0x20 ;  /* 0x0000002000067882 */ /* 0x000fe20000000000 */
[----:B------:R-:W-:Y:S01]  /*0c40*/  ELECT P0, URZ, PT ;  /* 0x0000000000ff782f */ /* 0x000fe20003800000 */
[----:B------:R-:W-:-:S04]  /*0c50*/  UIADD3 UR6, UPT, UPT, -UR6, 0x100000, URZ ;  /* 0x0010000006067890 */ /* 0x000fc8000fffe1ff */
[----:B------:R-:W-:Y:S02]  /*0c60*/  USHF.L.U32 UR7, UR6, 0xb, URZ ;  /* 0x0000000b06077899 */ /* 0x000fe400080006ff */
[----:B------:R-:W-:Y:S02]  /*0c70*/  USHF.L.U32 UR6, UR6, 0x1, URZ ;  /* 0x0000000106067899 */ /* 0x000fe400080006ff */
[----:B-1----:R-:W-:Y:S01]  /*0c80*/  ULEA UR4, UR4, UR5, 0x18 ;  /* 0x0000000504047291 */ /* 0x002fe2000f8ec0ff */
[----:B------:R-:W1:Y:S11]  /*0c90*/  FENCE.VIEW.ASYNC.S ;  /* 0x00000000000073c6 */ /* 0x000e760000000000 */
[----:B-1----:R1:W4:Y:S01]  /*0ca0*/  SYNCS.EXCH.64 URZ, [UR4+0xb0], UR6 ;  /* 0x0000b00604ff75b2 */ /* 0x0023220008000100 */
[----:B------:R1:W2:Y:S01]  /*0cb0*/  SYNCS.EXCH.64 URZ, [UR4+0xc0], UR6 ;  /* 0x0000c00604ff75b2 */ /* 0x0002a20008000100 */
[----:B------:R1:W3:Y:S01]  /*0cc0*/  SYNCS.EXCH.64 URZ, [UR4+0xb8], UR6 ;  /* 0x0000b80604ff75b2 */ /* 0x0002e20008000100 */
[----:B------:R1:W1:Y:S01]  /*0cd0*/  SYNCS.EXCH.64 URZ, [UR4+0xc8], UR6 ;  /* 0x0000c80604ff75b2 */ /* 0x0002620008000100 */
[----:B------:R-:W-:Y:S01]  /*0ce0*/  NOP ;  /* 0x0000000000007918 */ /* 0x000fe20000000000 */
.L_x_14:
[----:B------:R-:W-:Y:S01]  /*0cf0*/  VOTEU.ALL UP0, P1 ;  /* 0x0000000000ff7886 */ /* 0x000fe20000800000 */
[----:B------:R-:W-:-:S05]  /*0d00*/  CS2R.32 R78, SR_CgaSize ;  /* 0x00000000004e7805 */ /* 0x000fca0000008a00 */
[----:B------:R-:W-:-:S05]  /*0d10*/  IMAD R78, R78, -0xa0, RZ ;  /* 0xffffff604e4e7824 */ /* 0x000fca00078e02ff */
[----:B-123--:R-:W-:-:S14]  /*0d20*/  R2UR UR4, R78 ;  /* 0x000000004e0472ca */ /* 0x00efdc00000e0000 */
[----:B------:R-:W1:Y:S01]  /*0d30*/  LDCU UR4, c[0x0][UR4+0x2b4] ;  /* 0x00005680040477ac */ /* 0x000e620008000800 */
[----:B------:R-:W-:Y:S02]  /*0d40*/  I2FP.F32.U32 R2, UR25 ;  /* 0x0000001900027c45 */ /* 0x000fe40008201000 */
[----:B------:R-:W-:-:S05]  /*0d50*/  CS2R.32 R3, SR_CgaSize ;  /* 0x0000000000037805 */ /* 0x000fca0000008a00 */
[----:B------:R-:W-:-:S06]  /*0d60*/  IMAD R3, R3, -0xa0, RZ ;  /* 0xffffff6003037824 */ /* 0x000fcc00078e02ff */
[----:B------:R-:W2:Y:S01]  /*0d70*/  LDC R3, c[0x0][R3+0x2a0] ;  /* 0x0000a80003037b82 */ /* 0x000ea20000000800 */
[----:B------:R-:W-:Y:S02]  /*0d80*/  I2FP.F32.U32 R4, UR11 ;  /* 0x0000000b00047c45 */ /* 0x000fe40008201000 */
[----:B------:R-:W-:-:S05]  /*0d90*/  CS2R.32 R78, SR_CgaSize ;  /* 0x00000000004e7805 */ /* 0x000fca0000008a00 */
[----:B------:R-:W-:-:S05]  /*0da0*/  IMAD R78, R78, -0xa0, RZ ;  /* 0xffffff604e4e7824 */ /* 0x000fca00078e02ff */
[----:B------:R-:W-:-:S14]  /*0db0*/  R2UR UR5, R78 ;  /* 0x000000004e0572ca */ /* 0x000fdc00000e0000 */
[----:B------:R-:W3:Y:S01]  /*0dc0*/  LDCU UR5, c[0x0][UR5+0x2b0] ;  /* 0x00005600050577ac */ /* 0x000ee20008000800 */
[----:B------:R-:W-:Y:S01]  /*0dd0*/  NOP ;  /* 0x0000000000007918 */ /* 0x000fe20000000000 */
[----:B------:R-:W-:Y:S01]  /*0de0*/  @!UP0 UMOV UR7, 0x400 ;  /* 0x0000040000078882 */ /* 0x000fe20000000000 */
[----:B------:R-:W4:Y:S01]  /*0df0*/  LDCU UR26, c[0x0][0xd24] ;  /* 0x0001a480ff1a77ac */ /* 0x000f220008000800 */
[----:B------:R-:W2:Y:S01]  /*0e00*/  @!UP0 S2UR UR6, SR_CgaCtaId ;  /* 0x00000000000689c3 */ /* 0x000ea20000008800 */
[----:B-1----:R-:W-:Y:S01]  /*0e10*/  FMUL R2, R2, UR4 ;  /* 0x0000000402027c20 */ /* 0x002fe20008400000 */
[----:B------:R-:W-:Y:S01]  /*0e20*/  UMOV UR4, 0x80 ;  /* 0x0000008000047882 */ /* 0x000fe20000000000 */
[----:B------:R-:W-:-:S05]  /*0e30*/  CS2R.32 R0, SR_CgaSize ;  /* 0x0000000000007805 */ /* 0x000fca0000008a00 */
[----:B------:R-:W-:-:S06]  /*0e40*/  IMAD R0, R0, -0xa0, RZ ;  /* 0xffffff6000007824 */ /* 0x000fcc00078e02ff */
[----:B------:R-:W1:Y:S01]  /*0e50*/  LDC R0, c[0x0][R0+0x2a4] ;  /* 0x0000a90000007b82 */ /* 0x000e620000000800 */
[----:B---3--:R-:W-:Y:S01]  /*0e60*/  FMUL R4, R4, UR5 ;  /* 0x0000000504047c20 */ /* 0x008fe20008400000 */
[----:B------:R-:W-:-:S04]  /*0e70*/  @!UP0 UIADD3 UR4, UPT, UPT, -UR4, 0x100000, URZ ;  /* 0x0010000004048890 */ /* 0x000fc8000fffe1ff */
[----:B------:R-:W-:Y:S02]  /*0e80*/  @!UP0 USHF.L.U32 UR5, UR4, 0xb, URZ ;  /* 0x0000000b04058899 */ /* 0x000fe400080006ff */
[----:B------:R-:W-:Y:S01]  /*0e90*/  @!UP0 USHF.L.U32 UR4, UR4, 0x1, URZ ;  /* 0x0000000104048899 */ /* 0x000fe200080006ff */
[----:B------:R-:W3:Y:S01]  /*0ea0*/  F2I.U32.TRUNC.NTZ R73, R2 ;  /* 0x0000000200497305 */ /* 0x000ee2000020f000 */
[----:B----4-:R-:W-:Y:S01]  /*0eb0*/  UISETP.GE.AND UP1, UPT, UR26, 0x1, UPT ;  /* 0x000000011a00788c */ /* 0x010fe2000bf26270 */
[----:B------:R-:W4:Y:S06]  /*0ec0*/  S2UR UR36, SR_CTAID.Z ;  /* 0x00000000002479c3 */ /* 0x000f2c0000002700 */
[----:B------:R-:W4:Y:S01]  /*0ed0*/  F2I.U32.TRUNC.NTZ R78, R4 ;  /* 0x00000004004e7305 */ /* 0x000f22000020f000 */
[----:B--2---:R-:W-:Y:S01]  /*0ee0*/  @!UP0 ULEA UR6, UR6, UR7, 0x18 ;  /* 0x0000000706068291 */ /* 0x004fe2000f8ec0ff */
[----:B------:R-:W-:Y:S01]  /*0ef0*/  VOTEU.ALL UP0, P1 ;  /* 0x0000000000ff7886 */ /* 0x000fe20000800000 */
[----:B---3--:R-:W-:-:S05]  /*0f00*/  IADD3 R73, PT, PT, -R73, RZ, RZ ;  /* 0x000000ff49497210 */ /* 0x008fca0007ffe1ff */
[----:B-1----:R-:W-:Y:S01]  /*0f10*/  IMAD R73, R0, R73, UR25 ;  /* 0x0000001900497e24 */ /* 0x002fe2000f8e0249 */
[----:B------:R-:W1:Y:S04]  /*0f20*/  FENCE.VIEW.ASYNC.S ;  /* 0x00000000000073c6 */ /* 0x000e680000000000 */
[----:B-1----:R1:W2:Y:S01]  /*0f30*/  @!UP0 SYNCS.EXCH.64 URZ, [UR6+0xd0], UR4 ;  /* 0x0000d00406ff85b2 */ /* 0x0022a20008000100 */
[----:B----4-:R-:W-:-:S05]  /*0f40*/  IADD3 R78, PT, PT, -R78, RZ, RZ ;  /* 0x000000ff4e4e7210 */ /* 0x010fca0007ffe1ff */
[----:B------:R-:W-:Y:S01]  /*0f50*/  IMAD R78, R3, R78, UR11 ;  /* 0x0000000b034e7e24 */ /* 0x000fe2000f8e024e */
[----:B--2---:R-:W-:Y:S06]  /*0f60*/  BAR.SYNC.DEFER_BLOCKING 0x0 ;  /* 0x0000000000007b1d */ /* 0x004fec0000010000 */
[----:B------:R-:W-:Y:S05]  /*0f70*/  BRA.U !UP1, `(.L_x_15) ;  /* 0x0000000109d47547 */ /* 0x000fea000b800000 */
[----:B------:R-:W2:Y:S01]  /*0f80*/  LDCU.128 UR20, c[0x0][0xd10] ;  /* 0x0001a200ff1477ac */ /* 0x000ea20008000c00 */
[----:B-1----:R-:W1:Y:S01]  /*0f90*/  LDCU UR6, c[0x0][0x370] ;  /* 0x00006e00ff0677ac */ /* 0x002e620008000800 */
[----:B------:R-:W3:Y:S01]  /*0fa0*/  LDCU UR5, c[0x0][0x374] ;  /* 0x00006e80ff0577ac */ /* 0x000ee20008000800 */
[----:B------:R-:W4:Y:S01]  /*0fb0*/  LDCU UR27, c[0x0][0xd0c] ;  /* 0x0001a180ff1b77ac */ /* 0x000f220008000800 */
[----:B------:R-:W4:Y:S01]  /*0fc0*/  LDCU UR4, c[0x0][0xd20] ;  /* 0x0001a400ff0477ac */ /* 0x000f220008000800 */
[----:B------:R-:W4:Y:S01]  /*0fd0*/  LDCU.64 UR18, c[0x0][0xd28] ;  /* 0x0001a500ff1277ac */ /* 0x000f220008000a00 */
[----:B--2---:R-:W-:Y:S02]  /*0fe0*/  UISETP.NE.AND UP0, UPT, UR22, 0x1, UPT ;  /* 0x000000011600788c */ /* 0x004fe4000bf05270 */
[----:B---3--:R-:W-:Y:S02]  /*0ff0*/  UIMAD.WIDE.U32 UR8, UR5, UR23, URZ ;  /* 0x00000017050872a5 */ /* 0x008fe4000f8e00ff */
[----:B-1----:R-:W-:-:S02]  /*1000*/  UIMAD.WIDE.U32 UR12, UR6, UR20, URZ ;  /* 0x00000014060c72a5 */ /* 0x002fc4000f8e00ff */
[----:B----4-:R-:W-:Y:S02]  /*1010*/  UISETP.NE.AND UP1, UPT, UR27, 0x1, UPT ;  /* 0x000000011b00788c */ /* 0x010fe4000bf25270 */
[----:B------:R-:W-:Y:S01]  /*1020*/  UISETP.NE.AND UP4, UPT, UR26, 0x1, UPT ;  /* 0x000000011a00788c */ /* 0x000fe2000bf85270 */
[----:B------:R-:W-:Y:S02]  /*1030*/  UMOV UR8, UR9 ;  /* 0x0000000900087c82 */ /* 0x000fe40008000000 */
[----:B------:R-:W-:Y:S01]  /*1040*/  UMOV UR12, UR13 ;  /* 0x0000000d000c7c82 */ /* 0x000fe20008000000 */
[----:B------:R-:W-:Y:S02]  /*1050*/  @UP0 USHF.R.U32.HI UR5, URZ, UR4, UR8 ;  /* 0x00000004ff050299 */ /* 0x000fe40008011608 */
[----:B------:R-:W-:Y:S02]  /*1060*/  UIMAD.WIDE.U32 UR14, UR25, UR23, URZ ;  /* 0x00000017190e72a5 */ /* 0x000fe4000f8e00ff */
[----:B------:R-:W-:-:S02]  /*1070*/  UIMAD.WIDE.U32 UR8, UR5, UR18, URZ ;  /* 0x00000012050872a5 */ /* 0x000fc4000f8e00ff */
[----:B------:R-:W-:Y:S02]  /*1080*/  @UP1 USHF.R.U32.HI UR6, URZ, UR21, UR12 ;  /* 0x00000015ff061299 */ /* 0x000fe4000801160c */
[----:B------:R-:W-:Y:S02]  /*1090*/  UIMAD.WIDE.U32 UR16, UR11, UR20, URZ ;  /* 0x000000140b1072a5 */ /* 0x000fe4000f8e00ff */
[----:B------:R-:W-:Y:S01]  /*10a0*/  UIMAD.WIDE.U32 UR12, UR6, UR18, URZ ;  /* 0x00000012060c72a5 */ /* 0x000fe2000f8e00ff */
[----:B------:R-:W-:Y:S01]  /*10b0*/  UMOV UR14, UR15 ;  /* 0x0000000f000e7c82 */ /* 0x000fe20008000000 */
[----:B------:R-:W-:Y:S01]  /*10c0*/  UMOV UR8, UR9 ;  /* 0x0000000900087c82 */ /* 0x000fe20008000000 */
[----:B------:R-:W-:Y:S02]  /*10d0*/  USHF.R.U32.HI UR14, URZ, UR4, UR14 ;  /* 0x00000004ff0e7299 */ /* 0x000fe4000801160e */
[----:B------:R-:W-:Y:S01]  /*10e0*/  @UP4 USHF.R.U32.HI UR5, URZ, UR19, UR8 ;  /* 0x00000013ff054299 */ /* 0x000fe20008011608 */
[----:B------:R-:W-:Y:S01]  /*10f0*/  UMOV UR16, UR17 ;  /* 0x0000001100107c82 */ /* 0x000fe20008000000 */
[----:B------:R-:W-:Y:S01]  /*1100*/  UMOV UR12, UR13 ;  /* 0x0000000d000c7c82 */ /* 0x000fe20008000000 */
[----:B------:R-:W-:-:S02]  /*1110*/  USHF.R.U32.HI UR16, URZ, UR21, UR16 ;  /* 0x00000015ff107299 */ /* 0x000fc40008011610 */
[----:B------:R-:W-:Y:S02]  /*1120*/  USEL UR4, UR25, UR14, !UP0 ;  /* 0x0000000e19047287 */ /* 0x000fe4000c000000 */
[----:B------:R-:W-:Y:S02]  /*1130*/  @UP4 USHF.R.U32.HI UR6, URZ, UR19, UR12 ;  /* 0x00000013ff064299 */ /* 0x000fe4000801160c */
[----:B------:R-:W-:Y:S02]  /*1140*/  UIMAD UR7, UR5, UR26, URZ ;  /* 0x0000001a050772a4 */ /* 0x000fe4000f8e02ff */
[----:B------:R-:W-:Y:S02]  /*1150*/  USEL UR5, UR11, UR16, !UP1 ;  /* 0x000000100b057287 */ /* 0x000fe4000c800000 */
[----:B------:R-:W-:Y:S02]  /*1160*/  UIMAD UR10, UR6, UR26, URZ ;  /* 0x0000001a060a72a4 */ /* 0x000fe4000f8e02ff */
[----:B------:R-:W-:-:S02]  /*1170*/  UISETP.GE.AND UP0, UPT, UR4, UR7, UPT ;  /* 0x000000070400728c */ /* 0x000fc4000bf06270 */
[----:B------:R-:W-:Y:S02]  /*1180*/  UIMAD.WIDE.U32 UR8, UR4, UR18, URZ ;  /* 0x00000012040872a5 */ /* 0x000fe4000f8e00ff */
[----:B------:R-:W-:Y:S02]  /*1190*/  UISETP.GE.OR UP0, UPT, UR5, UR10, UP0 ;  /* 0x0000000a0500728c */ /* 0x000fe40008706670 */
[----:B------:R-:W-:Y:S02]  /*11a0*/  UIMAD.WIDE.U32 UR12, UR5, UR18, URZ ;  /* 0x00000012050c72a5 */ /* 0x000fe4000f8e00ff */
[----:B------:R-:W-:Y:S01]  /*11b0*/  UIADD3 UR10, UPT, UPT, -UR5, URZ, URZ ;  /* 0x000000ff050a7290 */ /* 0x000fe2000fffe1ff */
[----:B------:R-:W-:Y:S01]  /*11c0*/  UMOV UR8, UR9 ;  /* 0x0000000900087c82 */ /* 0x000fe20008000000 */
[----:B------:R-:W-:Y:S02]  /*11d0*/  UIADD3 UR9, UPT, UPT, -UR4, URZ, URZ ;  /* 0x000000ff04097290 */ /* 0x000fe4000fffe1ff */
[----:B------:R-:W-:-:S03]  /*11e0*/  USHF.R.U32.HI UR8, URZ, UR19, UR8 ;  /* 0x00000013ff087299 */ /* 0x000fc60008011608 */
[----:B------:R-:W-:Y:S01]  /*11f0*/  @!UP0 UMOV UR7, UR13 ;  /* 0x0000000d00078c82 */ /* 0x000fe20008000000 */
[----:B------:R-:W-:Y:S02]  /*1200*/  UIMAD UR25, UR22, UR9, UR25 ;  /* 0x00000009161972a4 */ /* 0x000fe4000f8e0219 */
[----:B------:R-:W-:Y:S02]  /*1210*/  USEL UR8, UR4, UR8, !UP4 ;  /* 0x0000000804087287 */ /* 0x000fe4000e000000 */
[----:B------:R-:W-:Y:S02]  /*1220*/  @!UP0 USHF.R.U32.HI UR7, URZ, UR19, UR7 ;  /* 0x00000013ff078299 */ /* 0x000fe40008011607 */
[----:B------:R-:W-:Y:S02]  /*1230*/  UIADD3 UR9, UPT, UPT, -UR8, URZ, URZ ;  /* 0x000000ff08097290 */ /* 0x000fe4000fffe1ff */
[----:B------:R-:W-:Y:S02]  /*1240*/  @!UP0 USEL UR7, UR5, UR7, !UP4 ;  /* 0x0000000705078287 */ /* 0x000fe4000e000000 */
[----:B------:R-:W-:-:S02]  /*1250*/  UIMAD UR9, UR26, UR9, UR4 ;  /* 0x000000091a0972a4 */ /* 0x000fc4000f8e0204 */
[----:B------:R-:W-:Y:S02]  /*1260*/  @!UP0 UIADD3 UR8, UPT, UPT, UR8, -UR7, URZ ;  /* 0x8000000708088290 */ /* 0x000fe4000fffe0ff */
[----:B------:R-:W-:Y:S02]  /*1270*/  @!UP0 UIMAD UR6, UR9, UR6, UR7 ;  /* 0x00000006090682a4 */ /* 0x000fe4000f8e0207 */
[----:B------:R-:W-:Y:S02]  /*1280*/  @!UP0 UIMAD UR4, UR8, UR26, UR5 ;  /* 0x0000001a080482a4 */ /* 0x000fe4000f8e0205 */
[----:B------:R-:W-:Y:S02]  /*1290*/  UIMAD UR11, UR27, UR10, UR11 ;  /* 0x0000000a1b0b72a4 */ /* 0x000fe4000f8e020b */
[----:B------:R-:W-:Y:S01]  /*12a0*/  UIMAD UR25, UR4, UR22, UR25 ;  /* 0x00000016041972a4 */ /* 0x000fe2000f8e0219 */
[----:B------:R-:W-:Y:S02]  /*12b0*/  @!UP0 UMOV UR5, UR6 ;  /* 0x0000000600058c82 */ /* 0x000fe40008000000 */
[----:B------:R-:W-:-:S12]  /*12c0*/  UIMAD UR11, UR5, UR27, UR11 ;  /* 0x0000001b050b72a4 */ /* 0x000fd8000f8e020b */
.L_x_15:
[----:B-1----:R-:W1:Y:S02]  /*12d0*/  LDCU UR4, c[0x0][0xd30] ;  /* 0x0001a600ff0477ac */ /* 0x002e640008000800 */
[----:B-1----:R-:W-:-:S09]  /*12e0*/  UISETP.NE.AND UP0, UPT, UR4, 0x1, UPT ;  /* 0x000000010400788c */ /* 0x002fd2000bf05270 */
[----:B------:R-:W-:Y:S05]  /*12f0*/  BRA.U UP0, `(.L_x_16) ;  /* 0x0000000100447547 */ /* 0x000fea000b800000 */
[----:B------:R-:W1:Y:S01]  /*1300*/  LDCU.128 UR12, c[0x0][0xd10] ;  /* 0x0001a200ff0c77ac */ /* 0x000e620008000c00 */
[----:B------:R-:W2:Y:S01]  /*1310*/  LDCU UR8, c[0x0][0xd0c] ;  /* 0x0001a180ff0877ac */ /* 0x000ea20008000800 */
[----:B------:R-:W3:Y:S01]  /*1320*/  LDCU UR9, c[0x0][0xd20] ;  /* 0x0001a400ff0977ac */ /* 0x000ee20008000800 */
[----:B-1----:R-:W-:Y:S02]  /*1330*/  UIMAD.WIDE.U32 UR6, UR11, UR12, URZ ;  /* 0x0000000c0b0672a5 */ /* 0x002fe4000f8e00ff */
[----:B------:R-:W-:Y:S02]  /*1340*/  UIMAD.WIDE.U32 UR4, UR25, UR15, URZ ;  /* 0x0000000f190472a5 */ /* 0x000fe4000f8e00ff */
[----:B--2---:R-:W-:Y:S02]  /*1350*/  UISETP.NE.AND UP1, UPT, UR8, 0x1, UPT ;  /* 0x000000010800788c */ /* 0x004fe4000bf25270 */
[----:B------:R-:W-:Y:S01]  /*1360*/  UISETP.NE.AND UP0, UPT, UR14, 0x1, UPT ;  /* 0x000000010e00788c */ /* 0x000fe2000bf05270 */
[----:B------:R-:W-:-:S02]  /*1370*/  UMOV UR6, UR7 ;  /* 0x0000000700067c82 */ /* 0x000fc40008000000 */
[----:B------:R-:W-:Y:S01]  /*1380*/  UMOV UR4, UR5 ;  /* 0x0000000500047c82 */ /* 0x000fe20008000000 */
[----:B------:R-:W-:Y:S02]  /*1390*/  USHF.R.U32.HI UR6, URZ, UR13, UR6 ;  /* 0x0000000dff067299 */ /* 0x000fe40008011606 */
[----:B---3--:R-:W-:Y:S02]  /*13a0*/  USHF.R.U32.HI UR4, URZ, UR9, UR4 ;  /* 0x00000009ff047299 */ /* 0x008fe40008011604 */
[----:B------:R-:W-:Y:S02]  /*13b0*/  USEL UR5, UR11, UR6, !UP1 ;  /* 0x000000060b057287 */ /* 0x000fe4000c800000 */
[----:B------:R-:W-:-:S04]  /*13c0*/  USEL UR4, UR25, UR4, !UP0 ;  /* 0x0000000419047287 */ /* 0x000fc8000c000000 */
[----:B------:R-:W-:Y:S02]  /*13d0*/  UIADD3 UR6, UPT, UPT, UR5, -UR4, URZ ;  /* 0x8000000405067290 */ /* 0x000fe4000fffe0ff */
[----:B------:R-:W-:Y:S02]  /*13e0*/  UIADD3 UR4, UPT, UPT, -UR5, UR4, URZ ;  /* 0x0000000405047290 */ /* 0x000fe4000fffe1ff */
[----:B------:R-:W-:Y:S02]  /*13f0*/  UIMAD UR25, UR6, UR14, UR25 ;  /* 0x0000000e061972a4 */ /* 0x000fe4000f8e0219 */
[----:B------:R-:W-:-:S12]  /*1400*/  UIMAD UR11, UR4, UR8, UR11 ;  /* 0x00000008040b72a4 */ /* 0x000fd8000f8e020b */
.L_x_16:
[----:B------:R-:W1:Y:S01]  /*1410*/  LDCU UR4, c[0x0][0x38c] ;  /* 0x00007180ff0477ac */ /* 0x000e620008000800 */
[----:B------:R-:W2:Y:S01]  /*1420*/  S2UR UR37, SR_CgaCtaId ;  /* 0x00000000002579c3 */ /* 0x000ea20000008800 */
[----:B------:R-:W-:Y:S01]  /*1430*/  LOP3.LUT R0, R93, 0x1f, RZ, 0xc0, !PT ;  /* 0x0000001f5d007812 */ /* 0x000fe200078ec0ff */
[----:B------:R-:W-:Y:S01]  /*1440*/  UISETP.NE.AND UP0, UPT, UR24, 0x2, UPT ;  /* 0x000000021800788c */ /* 0x000fe2000bf05270 */
[----:B------:R-:W3:Y:S01]  /*1450*/  LDCU UR44, c[0x0][0xd24] ;  /* 0x0001a480ff2c77ac */ /* 0x000ee20008000800 */
[----:B-1----:R-:W-:-:S04]  /*1460*/  UIADD3 UR4, UPT, UPT, UR4, 0x7f, URZ ;  /* 0x0000007f04047890 */ /* 0x002fc8000fffe0ff */
[----:B------:R-:W-:-:S04]  /*1470*/  USHF.R.S32.HI UR31, URZ, 0x1f, UR4 ;  /* 0x0000001fff1f7899 */ /* 0x000fc80008011404 */
[----:B------:R-:W-:-:S04]  /*1480*/  ULEA.HI UR31, UR31, UR4, URZ, 0x7 ;  /* 0x000000041f1f7291 */ /* 0x000fc8000f8f38ff */
[----:B------:R-:W-:Y:S01]  /*1490*/  USHF.R.S32.HI UR31, URZ, 0x7, UR31 ;  /* 0x00000007ff1f7899 */ /* 0x000fe2000801141f */
[----:B------:R-:W-:Y:S06]  /*14a0*/  BAR.SYNC.DEFER_BLOCKING 0x0 ;  /* 0x0000000000007b1d */ /* 0x000fec0000010000 */
[----:B--23--:R-:W-:Y:S05]  /*14b0*/  BRA.U UP0, `(.L_x_17) ;  /* 0x0000000d00ac7547 */ /* 0x00cfea000b800000 */
[----:B------:R-:W1:Y:S01]  /*14c0*/  S2UR UR43, SR_CgaCtaId ;  /* 0x00000000002b79c3 */ /* 0x000e620000008800 */
[----:B------:R-:W-:Y:S01]  /*14d0*/  R2UR UR42, R78 ;  /* 0x000000004e2a72ca */ /* 0x000fe200000e0000 */
[----:B------:R-:W-:Y:S01]  /*14e0*/  UISETP.LT.AND UP0, UPT, UR31, 0x1, UPT ;  /* 0x000000011f00788c */ /* 0x000fe2000bf01270 */
[----:B------:R-:W-:Y:S01]  /*14f0*/  R2UR UR39, R73 ;  /* 0x00000000492772ca */ /* 0x000fe200000e0000 */
[----:B------:R-:W-:Y:S01]  /*1500*/  IMAD.MOV.U32 R12, RZ, RZ, 0x1 ;  /* 0x00000001ff0c7424 */ /* 0x000fe200078e00ff */
[----:B------:R-:W-:Y:S02]  /*1510*/  PLOP3.LUT P1, PT, PT, PT, UP3, 0x80, 0x8 ;  /* 0x000000000008781c */ /* 0x000fe40003f2f038 */
[----:B------:R-:W-:Y:S01]  /*1520*/  CS2R R10, SRZ ;  /* 0x00000000000a7805 */ /* 0x000fe2000001ff00 */
[----:B------:R-:W-:Y:S01]  /*1530*/  IMAD.MOV.U32 R9, RZ, RZ, RZ ;  /* 0x000000ffff097224 */ /* 0x000fe200078e00ff */
[----:B------:R-:W2:Y:S01]  /*1540*/  LDCU UR38, c[0x0][0x370] ;  /* 0x00006e00ff2677ac */ /* 0x000ea20008000800 */
[----:B------:R-:W-:Y:S01]  /*1550*/  PLOP3.LUT P1, PT, P1, PT, PT, 0x8, 0x80 ;  /* 0x000000000080781c */ /* 0x000fe20000f2e170 */
[----:B------:R-:W-:Y:S01]  /*1560*/  IMAD.MOV.U32 R8, RZ, RZ, 0x1 ;  /* 0x00000001ff087424 */ /* 0x000fe200078e00ff */
[----:B------:R-:W-:Y:S01]  /*1570*/  USEL UR21, UR31, 0x1, !UP0 ;  /* 0x000000011f157887 */ /* 0x000fe2000c000000 */
[----:B------:R-:W3:Y:S01]  /*1580*/  LDCU.64 UR40, c[0x0][0x348] ;  /* 0x00006900ff2877ac */ /* 0x000ee20008000a00 */
[----:B------:R-:W4:Y:S01]  /*1590*/  LDCU UR30, c[0x0][0x374] ;  /* 0x00006e80ff1e77ac */ /* 0x000f220008000800 */
[----:B------:R-:W-:-:S02]  /*15a0*/  UISETP.GE.AND UP4, UPT, UR44, 0x1, UPT ;  /* 0x000000012c00788c */ /* 0x000fc4000bf86270 */
[----:B------:R-:W-:Y:S01]  /*15b0*/  UISETP.NE.AND UP3, UPT, UR44, 0x1, UPT ;  /* 0x000000012c00788c */ /* 0x000fe2000bf65270 */
[----:B------:R-:W-:Y:S01]  /*15c0*/  UMOV UR7, URZ ;  /* 0x000000ff00077c82 */ /* 0x000fe20008000000 */
[----:B------:R-:W-:-:S09]  /*15d0*/  UMOV UR31, 0x400 ;  /* 0x00000400001f7882 */ /* 0x000fd20000000000 */
.L_x_27:
[----:B------:R-:W-:-:S03]  /*15e0*/  UISETP.NE.AND UP0, UPT, UR37, URZ, UPT ;  /* 0x000000ff2500728c */ /* 0x000fc6000bf05270 */
[----:B-1----:R-:W-:Y:S02]  /*15f0*/  UMOV UR37, UR43 ;  /* 0x0000002b00257c82 */ /* 0x002fe40008000000 */
[----:B------:R-:W-:-:S04]  /*1600*/  ULEA UR6, UR37, UR31, 0x18 ;  /* 0x0000001f25067291 */ /* 0x000fc8000f8ec0ff */
[----:B------:R-:W-:Y:S08]  /*1610*/  BRA.U UP0, `(.L_x_18) ;  /* 0x0000000100347547 */ /* 0x000ff0000b800000 */
[----:B------:R-:W1:Y:S01]  /*1620*/  S2R R0, SR_CgaCtaId ;  /* 0x0000000000007919 */ /* 0x000e620000008800 */
[----:B------:R-:W-:Y:S02]  /*1630*/  MOV R3, 0x400 ;  /* 0x0000040000037802 */ /* 0x000fe40000000f00 */
[----:B------:R-:W-:Y:S02]  /*1640*/  SHF.L.U32 R2, R8, 0x1f, RZ ;  /* 0x0000001f08027819 */ /* 0x000fe400000006ff */
[----:B-1----:R-:W-:-:S05]  /*1650*/  LEA R0, R0, R3, 0x18 ;  /* 0x0000000300007211 */ /* 0x002fca00078ec0ff */
[----:B------:R-:W-:-:S04]  /*1660*/  IMAD R3, R9, 0x8, R0 ;  /* 0x0000000809037824 */ /* 0x000fc800078e0200 */
[----:B------:R-:W1:Y:S02]  /*1670*/  SYNCS.PHASECHK.TRANS64.TRYWAIT P0, [R3+URZ+0xc0], R2 ;  /* 0x0000c002030075a7 */ /* 0x000e6400080011ff */
[----:B-1----:R-:W-:Y:S05]  /*1680*/  @!P0 BRA `(.L_x_19) ;  /* 0x000000d400c08947 */ /* 0x002fea0003800000 */
.L_x_171:
[----:B------:R-:W-:Y:S01]  /*1690*/  VIADD R9, R9, 0x1 ;  /* 0x0000000109097836 */ /* 0x000fe20000000000 */
[----:B------:R1:W-:Y:S04]  /*16a0*/  SYNCS.ARRIVE.TRANS64.A1T0 RZ, [R3+URZ+0xb0], RZ ;  /* 0x0000b0ff03ff79a7 */ /* 0x0003e800081000ff */
[----:B------:R-:W-:-:S04]  /*16b0*/  ISETP.NE.AND P0, PT, R9, 0x2, PT ;  /* 0x000000020900780c */ /* 0x000fc80003f05270 */
[----:B------:R-:W-:Y:S02]  /*16c0*/  SEL R9, R9, RZ, P0 ;  /* 0x000000ff09097207 */ /* 0x000fe40000000000 */
[----:B-1----:R-:W-:-:S04]  /*16d0*/  SEL R3, RZ, 0x1, P0 ;  /* 0x00000001ff037807 */ /* 0x002fc80000000000 */
[----:B------:R-:W-:-:S07]  /*16e0*/  LOP3.LUT R8, R8, R3, RZ, 0x3c, !PT ;  /* 0x0000000308087212 */ /* 0x000fce00078e3cff */
.L_x_18:
[----:B------:R-:W-:Y:S01]  /*16f0*/  ULEA UR4, UR7, UR6, 0x3 ;  /* 0x0000000607047291 */ /* 0x000fe2000f8e18ff */
[----:B------:R-:W-:-:S08]  /*1700*/  SHF.L.U32 R0, R12, 0x1f, RZ ;  /* 0x0000001f0c007819 */ /* 0x000fd000000006ff */
[----:B------:R1:W1:Y:S02]  /*1710*/  SYNCS.PHASECHK.TRANS64.TRYWAIT P0, [UR4+0x20], R0 ;  /* 0x00002000ff0075a7 */ /* 0x0002640008001104 */
[----:B------:R-:W2:Y:S02]  /*1720*/  LDCU UR4, c[0x0][0x38c] ;  /* 0x00007180ff0477ac */ /* 0x000ea40008000800 */
[----:B--2---:R-:W-:-:S09]  /*1730*/  UISETP.GE.AND UP0, UPT, UR4, 0x1, UPT ;  /* 0x000000010400788c */ /* 0x004fd2000bf06270 */
[----:B------:R-:W-:Y:S05]  /*1740*/  BRA.U !UP0, `(.L_x_20) ;  /* 0x0000000108bc7547 */ /* 0x000fea000b800000 */
[----:B---3--:R-:W-:Y:S01]  /*1750*/  UIADD3 UR24, UP2, UPT, UR40, 0x80, URZ ;  /* 0x0000008028187890 */ /* 0x008fe2000ff5e0ff */
[----:B------:R-:W-:Y:S01]  /*1760*/  @P2 MOV R2, 0xa800 ;  /* 0x0000a80000022802 */ /* 0x000fe20000000f00 */
[----:B------:R-:W-:Y:S02]  /*1770*/  UIADD3 UR22, UP1, UPT, UR40, 0x280, URZ ;  /* 0x0000028028167890 */ /* 0x000fe4000ff3e0ff */
[----:B------:R-:W-:Y:S02]  /*1780*/  UIADD3 UR14, UP0, UPT, UR40, 0x180, URZ ;  /* 0x00000180280e7890 */ /* 0x000fe4000ff1e0ff */
[----:B------:R-:W-:Y:S02]  /*1790*/  USHF.L.U32 UR19, UR25, 0x8, URZ ;  /* 0x0000000819137899 */ /* 0x000fe400080006ff */
[----:B------:R-:W-:Y:S02]  /*17a0*/  USHF.L.U32 UR35, UR11, 0x7, URZ ;  /* 0x000000070b237899 */ /* 0x000fe400080006ff */
[----:B------:R-:W-:-:S02]  /*17b0*/  UIADD3.X UR25, UPT, UPT, URZ, UR41, URZ, UP2, !UPT ;  /* 0x00000029ff197290 */ /* 0x000fc400097fe4ff */
[----:B------:R-:W-:Y:S02]  /*17c0*/  UIADD3.X UR23, UPT, UPT, URZ, UR41, URZ, UP1, !UPT ;  /* 0x00000029ff177290 */ /* 0x000fe40008ffe4ff */
[----:B------:R-:W-:Y:S01]  /*17d0*/  UIADD3.X UR15, UPT, UPT, URZ, UR41, URZ, UP0, !UPT ;  /* 0x00000029ff0f7290 */ /* 0x000fe200087fe4ff */
[----:B------:R-:W-:Y:S01]  /*17e0*/  UMOV UR4, UR7 ;  /* 0x0000000700047c82 */ /* 0x000fe20008000000 */
[----:B------:R-:W-:Y:S01]  /*17f0*/  UMOV UR12, URZ ;  /* 0x000000ff000c7c82 */ /* 0x000fe20008000000 */
[----:B------:R-:W-:-:S09]  /*1800*/  UMOV UR10, URZ ;  /* 0x000000ff000a7c82 */ /* 0x000fd20008000000 */
.L_x_23:
[----:B------:R-:W-:Y:S01]  /*1810*/  ULEA UR33, UR4, UR6, 0x3 ;  /* 0x0000000604217291 */ /* 0x000fe2000f8e18ff */
[----:B-1----:R-:W-:Y:S11]  /*1820*/  @P0 BRA `(.L_x_21) ;  /* 0x00000000000c0947 */ /* 0x002ff60003800000 */
[----:B------:R-:W-:-:S04]  /*1830*/  SHF.L.U32 R3, R12, 0x1f, RZ ;  /* 0x0000001f0c037819 */ /* 0x000fc800000006ff */
[----:B------:R-:W1:Y:S02]  /*1840*/  SYNCS.PHASECHK.TRANS64.TRYWAIT P0, [UR33+0x20], R3 ;  /* 0x00002003ff0075a7 */ /* 0x000e640008001121 */
[----:B-1----:R-:W-:Y:S05]  /*1850*/  @!P0 BRA `(.L_x_22) ;  /* 0x000000d400608947 */ /* 0x002fea0003800000 */
.L_x_21:
[----:B------:R-:W-:Y:S01]  /*1860*/  UIADD3 UR5, UPT, UPT, UR4, 0x1, URZ ;  /* 0x0000000104057890 */ /* 0x000fe2000fffe0ff */
[----:B------:R2:W-:Y:S01]  /*1870*/  @P2 SYNCS.ARRIVE.TRANS64 RZ, [UR33], R2 ;  /* 0x00000002ffff29a7 */ /* 0x0005e20008000021 */
[----:B------:R-:W-:Y:S02]  /*1880*/  ULEA UR32, UR4, UR6, 0xd ;  /* 0x0000000604207291 */ /* 0x000fe4000f8e68ff */
[----:B------:R-:W-:Y:S02]  /*1890*/  UISETP.NE.AND UP0, UPT, UR5, 0x4, UPT ;  /* 0x000000040500788c */ /* 0x000fe4000bf05270 */
[----:B------:R-:W-:Y:S02]  /*18a0*/  ULEA UR16, UR4, UR6, 0xf ;  /* 0x0000000604107291 */ /* 0x000fe4000f8e78ff */
[----:B------:R-:W-:Y:S02]  /*18b0*/  USEL UR8, URZ, 0x1, UP0 ;  /* 0x00000001ff087887 */ /* 0x000fe40008000000 */
[----:B------:R-:W-:-:S02]  /*18c0*/  USEL UR7, UR5, URZ, UP0 ;  /* 0x000000ff05077287 */ /* 0x000fc40008000000 */
[----:B------:R-:W-:Y:S02]  /*18d0*/  USHF.L.U32 UR34, UR12, 0x6, URZ ;  /* 0x000000060c227899 */ /* 0x000fe400080006ff */
[----:B------:R-:W-:Y:S01]  /*18e0*/  ULEA UR5, UR7, UR6, 0x3 ;  /* 0x0000000607057291 */ /* 0x000fe2000f8e18ff */
[----:B------:R-:W-:Y:S01]  /*18f0*/  LOP3.LUT R12, R12, UR8, RZ, 0x3c, !PT ;  /* 0x000000080c0c7c12 */ /* 0x000fe2000f8e3cff */
[----:B------:R-:W-:Y:S02]  /*1900*/  ULEA UR8, UR4, UR6, 0xb ;  /* 0x0000000604087291 */ /* 0x000fe4000f8e58ff */
[----:B------:R-:W-:Y:S01]  /*1910*/  UIADD3 UR32, UPT, UPT, UR32, 0xc400, URZ ;  /* 0x0000c40020207890 */ /* 0x000fe2000fffe0ff */
[----:B-1----:R-:W-:Y:S01]  /*1920*/  SHF.L.U32 R0, R12, 0x1f, RZ ;  /* 0x0000001f0c007819 */ /* 0x002fe200000006ff */
[----:B------:R-:W-:Y:S02]  /*1930*/  USHF.L.U32 UR18, UR12, 0x7, URZ ;  /* 0x000000070c127899 */ /* 0x000fe400080006ff */
[----:B------:R-:W-:Y:S01]  /*1940*/  UIADD3 UR16, UPT, UPT, UR16, 0x14400, URZ ;  /* 0x0001440010107890 */ /* 0x000fe2000fffe0ff */
[----:B------:R2:W1:Y:S01]  /*1950*/  SYNCS.PHASECHK.TRANS64.TRYWAIT P0, [UR5+0x20], R0 ;  /* 0x00002000ff0075a7 */ /* 0x0004620008001105 */
[----:B------:R-:W-:Y:S01]  /*1960*/  UIADD3 UR8, UPT, UPT, UR8, 0x34400, URZ ;  /* 0x0003440008087890 */ /* 0x000fe2000fffe0ff */
[----:B------:R-:W-:Y:S01]  /*1970*/  UMOV UR4, 0x0 ;  /* 0x0000000000047882 */ /* 0x000fe20000000000 */
[----:B------:R-:W-:Y:S01]  /*1980*/  UMOV UR5, 0x10000000 ;  /* 0x1000000000057882 */ /* 0x000fe20000000000 */
[----:B------:R-:W-:Y:S01]  /*1990*/  UMOV UR17, UR33 ;  /* 0x0000002100117c82 */ /* 0x000fe20008000000 */
[----:B------:R-:W-:Y:S01]  /*19a0*/  UMOV UR20, UR36 ;  /* 0x0000002400147c82 */ /* 0x000fe20008000000 */
[----:B------:R-:W-:Y:S01]  /*19b0*/  UMOV UR13, UR36 ;  /* 0x00000024000d7c82 */ /* 0x000fe20008000000 */
[----:B------:R-:W-:Y:S01]  /*19c0*/  UMOV UR9, UR33 ;  /* 0x0000002100097c82 */ /* 0x000fe20008000000 */
[----:B------:R-:W-:Y:S01]  /*19d0*/  UTMALDG.3D [UR32], [UR24], desc[UR4] ;  /* 0x00000420180075b4 */ /* 0x000fe20008011000 */
[----:B------:R-:W-:Y:S01]  /*19e0*/  UTMALDG.3D [UR16], [UR22], desc[UR4] ;  /* 0x00000410160075b4 */ /* 0x000fe20008011000 */
[----:B------:R3:W-:Y:S02]  /*19f0*/  UTMALDG.4D [UR8], [UR14], desc[UR4] ;  /* 0x000004080e0075b4 */ /* 0x0007e40008019000 */
[----:B---3--:R-:W-:Y:S01]  /*1a00*/  UIADD3 UR12, UPT, UPT, UR12, 0x1, URZ ;  /* 0x000000010c0c7890 */ /* 0x008fe2000fffe0ff */
[----:B------:R-:W-:-:S03]  /*1a10*/  UMOV UR4, UR7 ;  /* 0x0000000700047c82 */ /* 0x000fc60008000000 */
[----:B------:R-:W-:-:S09]  /*1a20*/  UISETP.NE.AND UP0, UPT, UR12, UR21, UPT ;  /* 0x000000150c00728c */ /* 0x000fd2000bf05270 */
[----:B--2---:R-:W-:Y:S05]  /*1a30*/  BRA.U UP0, `(.L_x_23) ;  /* 0xfffffffd00747547 */ /* 0x004fea000b83ffff */
.L_x_20:
[----:B------:R-:W-:Y:S01]  /*1a40*/  LEA R3, R11, UR6, 0x3 ;  /* 0x000000060b037c11 */ /* 0x000fe2000f8e18ff */
[----:B------:R-:W-:Y:S01]  /*1a50*/  @!P1 SYNCS.ARRIVE.TRANS64.A1T0 RZ, [UR6+0x78], RZ ;  /* 0x000078ffffff99a7 */ /* 0x000fe20008100006 */
[----:B-1----:R-:W-:Y:S01]  /*1a60*/  SHF.L.U32 R0, R10, 0x1f, RZ ;  /* 0x0000001f0a007819 */ /* 0x002fe200000006ff */
[----:B------:R-:W-:-:S03]  /*1a70*/  NOP ;  /* 0x0000000000007918 */ /* 0x000fc60000000000 */
[----:B------:R-:W1:Y:S01]  /*1a80*/  SYNCS.PHASECHK.TRANS64.TRYWAIT P0, [R3+URZ+0x80], R0 ;  /* 0x00008000030075a7 */ /* 0x000e6200080011ff */
[----:B------:R-:W-:Y:S01]  /*1a90*/  LEA R5, R11, UR6, 0x4 ;  /* 0x000000060b057c11 */ /* 0x000fe2000f8e20ff */
[----:B-1----:R-:W-:Y:S06]  /*1aa0*/  @!P0 BRA `(.L_x_24) ;  /* 0x000000d000e48947 */ /* 0x002fec0003800000 */
.L_x_173:
[----:B------:R-:W2:Y:S01]  /*1ab0*/  LDS.128 R4, [R5+0xe0] ;  /* 0x0000e00005047984 */ /* 0x000ea20000000c00 */
[----:B------:R-:W-:Y:S01]  /*1ac0*/  @!PT LDS RZ, [RZ] ;  /* 0x00000000fffff984 */ /* 0x000fe20000000800 */
[----:B------:R-:W-:Y:S01]  /*1ad0*/  @!PT LDS RZ, [RZ] ;  /* 0x00000000fffff984 */ /* 0x000fe20000000800 */
[----:B------:R-:W-:Y:S01]  /*1ae0*/  @!PT LDS RZ, [RZ] ;  /* 0x00000000fffff984 */ /* 0x000fe20000000800 */
[----:B------:R-:W-:Y:S01]  /*1af0*/  @!PT LDS RZ, [RZ] ;  /* 0x00000000fffff984 */ /* 0x000fe20000000800 */
[----:B------:R1:W-:Y:S06]  /*1b00*/  MEMBAR.ALL.CTA ;  /* 0x0000000000007992 */ /* 0x0003ec0000008000 */
[----:B-1----:R-:W1:Y:S01]  /*1b10*/  FENCE.VIEW.ASYNC.S ;  /* 0x00000000000073c6 */ /* 0x002e620000000000 */
[----:B--2---:R-:W-:-:S13]  /*1b20*/  LOP3.LUT P0, RZ, R6, 0x1, RZ, 0xc0, !PT ;  /* 0x0000000106ff7812 */ /* 0x004fda000780c0ff */
[----:B-1----:R-:W-:Y:S01]  /*1b30*/  VOTEU.ANY UP1, P0 ;  /* 0x0000000000ff7886 */ /* 0x002fe20000020100 */
[----:B------:R-:W-:-:S13]  /*1b40*/  PLOP3.LUT P0, PT, PT, PT, UP1, 0x80, 0x8 ;  /* 0x000000000008781c */ /* 0x000fda0003f0f018 */
[----:B------:R-:W-:Y:S02]  /*1b50*/  @P0 LOP3.LUT R0, R5, 0xffff, RZ, 0xc0, !PT ;  /* 0x0000ffff05000812 */ /* 0x000fe400078ec0ff */
[----:B------:R-:W-:Y:S02]  /*1b60*/  @P0 MOV R2, R4 ;  /* 0x0000000400020202 */ /* 0x000fe40000000f00 */
[----:B------:R-:W-:Y:S01]  /*1b70*/  @P0 R2UR UR5, R0 ;  /* 0x00000000000502ca */ /* 0x000fe200000e0000 */
[----:B------:R-:W-:Y:S01]  /*1b80*/  VIADD R0, R3, 0x90 ;  /* 0x0000009003007836 */ /* 0x000fe20000000000 */
[----:B------:R-:W-:Y:S02]  /*1b90*/  @P0 SHF.R.U32.HI R4, RZ, 0x10, R5 ;  /* 0x00000010ff040819 */ /* 0x000fe40000011605 */
[----:B------:R-:W-:Y:S02]  /*1ba0*/  @P0 R2UR UR8, R2 ;  /* 0x00000000020802ca */ /* 0x000fe400000e0000 */
[----:B------:R-:W-:-:S02]  /*1bb0*/  PRMT R0, RZ, 0x654, R0 ;  /* 0x00000654ff007816 */ /* 0x000fc40000000000 */
[----:B------:R-:W-:Y:S02]  /*1bc0*/  @P0 R2UR UR4, R4 ;  /* 0x00000000040402ca */ /* 0x000fe400000e0000 */
[----:B------:R1:W-:Y:S03]  /*1bd0*/  SYNCS.ARRIVE.TRANS64.RED.A1T0 RZ, [R0+URZ], RZ ;  /* 0x000000ff00ff79a7 */ /* 0x0003e600081004ff */
[----:B------:R-:W-:-:S04]  /*1be0*/  @UP1 UMOV UR28, UR5 ;  /* 0x00000005001c1c82 */ /* 0x000fc80008000000 */
[----:B------:R-:W-:-:S04]  /*1bf0*/  @UP1 UMOV UR29, UR8 ;  /* 0x00000008001d1c82 */ /* 0x000fc80008000000 */
[----:B------:R-:W-:Y:S01]  /*1c00*/  @UP1 UMOV UR36, UR4 ;  /* 0x0000000400241c82 */ /* 0x000fe20008000000 */
[----:B------:R-:W-:Y:S05]  /*1c10*/  BRA.U !UP4, `(.L_x_25) ;  /* 0x000000010cd07547 */ /* 0x000fea000b800000 */
[----:B------:R-:W4:Y:S01]  /*1c20*/  LDCU.128 UR24, c[0x0][0xd10] ;  /* 0x0001a200ff1877ac */ /* 0x000f220008000c00 */
[----:B------:R-:W2:Y:S01]  /*1c30*/  LDCU UR19, c[0x0][0xd20] ;  /* 0x0001a400ff1377ac */ /* 0x000ea20008000800 */
[----:B------:R-:W3:Y:S01]  /*1c40*/  LDCU UR18, c[0x0][0xd0c] ;  /* 0x0001a180ff1277ac */ /* 0x000ee20008000800 */
[----:B------:R-:W1:Y:S01]  /*1c50*/  LDCU.64 UR16, c[0x0][0xd28] ;  /* 0x0001a500ff1077ac */ /* 0x000e620008000a00 */
[----:B----4-:R-:W-:Y:S02]  /*1c60*/  UIMAD.WIDE.U32 UR4, UR30, UR27, URZ ;  /* 0x0000001b1e0472a5 */ /* 0x010fe4000f8e00ff */
[----:B------:R-:W-:Y:S02]  /*1c70*/  UIMAD.WIDE.U32 UR8, UR38, UR24, URZ ;  /* 0x00000018260872a5 */ /* 0x000fe4000f8e00ff */
[----:B------:R-:W-:Y:S02]  /*1c80*/  UISETP.NE.AND UP0, UPT, UR26, 0x1, UPT ;  /* 0x000000011a00788c */ /* 0x000fe4000bf05270 */
[----:B------:R-:W-:Y:S01]  /*1c90*/  UIMAD.WIDE.U32 UR12, UR28, UR27, URZ ;  /* 0x0000001b1c0c72a5 */ /* 0x000fe2000f8e00ff */
[----:B------:R-:W-:Y:S01]  /*1ca0*/  UMOV UR4, UR5 ;  /* 0x0000000500047c82 */ /* 0x000fe20008000000 */
[----:B---3--:R-:W-:-:S02]  /*1cb0*/  UISETP.NE.AND UP2, UPT, UR18, 0x1, UPT ;  /* 0x000000011200788c */ /* 0x008fc4000bf45270 */
[----:B--2---:R-:W-:Y:S02]  /*1cc0*/  USHF.R.U32.HI UR5, URZ, UR19, UR4 ;  /* 0x00000013ff057299 */ /* 0x004fe40008011604 */
[----:B------:R-:W-:Y:S01]  /*1cd0*/  UIMAD.WIDE.U32 UR14, UR29, UR24, URZ ;  /* 0x000000181d0e72a5 */ /* 0x000fe2000f8e00ff */
[----:B------:R-:W-:Y:S01]  /*1ce0*/  UMOV UR4, UR9 ;  /* 0x0000000900047c82 */ /* 0x000fe20008000000 */
[----:B------:R-:W-:Y:S02]  /*1cf0*/  USEL UR5, UR30, UR5, !UP0 ;  /* 0x000000051e057287 */ /* 0x000fe4000c000000 */
[----:B------:R-:W-:Y:S02]  /*1d00*/  USHF.R.U32.HI UR4, URZ, UR25, UR4 ;  /* 0x00000019ff047299 */ /* 0x000fe40008011604 */
[----:B-1----:R-:W-:Y:S02]  /*1d10*/  UIMAD.WIDE.U32 UR10, UR5, UR16, URZ ;  /* 0x00000010050a72a5 */ /* 0x002fe4000f8e00ff */
[----:B------:R-:W-:Y:S01]  /*1d20*/  USEL UR8, UR38, UR4, !UP2 ;  /* 0x0000000426087287 */ /* 0x000fe2000d000000 */
[----:B------:R-:W-:-:S02]  /*1d30*/  UMOV UR14, UR15 ;  /* 0x0000000f000e7c82 */ /* 0x000fc40008000000 */
[----:B------:R-:W-:Y:S01]  /*1d40*/  UMOV UR4, UR13 ;  /* 0x0000000d00047c82 */ /* 0x000fe20008000000 */
[----:B------:R-:W-:Y:S01]  /*1d50*/  UIMAD.WIDE.U32 UR12, UR8, UR16, URZ ;  /* 0x00000010080c72a5 */ /* 0x000fe2000f8e00ff */
[----:B------:R-:W-:Y:S01]  /*1d60*/  UMOV UR10, UR11 ;  /* 0x0000000b000a7c82 */ /* 0x000fe20008000000 */
[----:B------:R-:W-:Y:S02]  /*1d70*/  USHF.R.U32.HI UR4, URZ, UR19, UR4 ;  /* 0x00000013ff047299 */ /* 0x000fe40008011604 */
[----:B------:R-:W-:-:S03]  /*1d80*/  @UP3 USHF.R.U32.HI UR5, URZ, UR17, UR10 ;  /* 0x00000011ff053299 */ /* 0x000fc6000801160a */
[----:B------:R-:W-:Y:S01]  /*1d90*/  UMOV UR12, UR13 ;  /* 0x0000000d000c7c82 */ /* 0x000fe20008000000 */
[----:B------:R-:W-:Y:S02]  /*1da0*/  USHF.R.U32.HI UR25, URZ, UR25, UR14 ;  /* 0x00000019ff197299 */ /* 0x000fe4000801160e */
[----:B------:R-:W-:Y:S02]  /*1db0*/  USEL UR4, UR28, UR4, !UP0 ;  /* 0x000000041c047287 */ /* 0x000fe4000c000000 */
[----:B------:R-:W-:Y:S02]  /*1dc0*/  @UP3 USHF.R.U32.HI UR8, URZ, UR17, UR12 ;  /* 0x00000011ff083299 */ /* 0x000fe4000801160c */
[----:B------:R-:W-:Y:S02]  /*1dd0*/  UIMAD UR9, UR44, UR5, URZ ;  /* 0x000000052c0972a4 */ /* 0x000fe4000f8e02ff */
[----:B------:R-:W-:Y:S02]  /*1de0*/  USEL UR5, UR29, UR25, !UP2 ;  /* 0x000000191d057287 */ /* 0x000fe4000d000000 */
[----:B------:R-:W-:-:S02]  /*1df0*/  UIMAD UR12, UR44, UR8, URZ ;  /* 0x000000082c0c72a4 */ /* 0x000fc4000f8e02ff */
[----:B------:R-:W-:Y:S02]  /*1e00*/  UISETP.GE.AND UP0, UPT, UR4, UR9, UPT ;  /* 0x000000090400728c */ /* 0x000fe4000bf06270 */
[----:B------:R-:W-:Y:S02]  /*1e10*/  UIMAD.WIDE.U32 UR10, UR4, UR16, URZ ;  /* 0x00000010040a72a5 */ /* 0x000fe4000f8e00ff */
[----:B------:R-:W-:Y:S02]  /*1e20*/  UISETP.GE.OR UP0, UPT, UR5, UR12, UP0 ;  /* 0x0000000c0500728c */ /* 0x000fe40008706670 */
[----:B------:R-:W-:-:S03]  /*1e30*/  UIMAD.WIDE.U32 UR12, UR5, UR16, URZ ;  /* 0x00000010050c72a5 */ /* 0x000fc6000f8e00ff */
[----:B------:R-:W-:Y:S01]  /*1e40*/  UMOV UR9, UR11 ;  /* 0x0000000b00097c82 */ /* 0x000fe20008000000 */
[----:B------:R-:W-:Y:S02]  /*1e50*/  UIADD3 UR11, UPT, UPT, -UR4, URZ, URZ ;  /* 0x000000ff040b7290 */ /* 0x000fe4000fffe1ff */
[----:B------:R-:W-:Y:S02]  /*1e60*/  USHF.R.U32.HI UR9, URZ, UR17, UR9 ;  /* 0x00000011ff097299 */ /* 0x000fe40008011609 */
[----:B------:R-:W-:Y:S02]  /*1e70*/  UIMAD UR12, UR26, UR11, UR28 ;  /* 0x0000000b1a0c72a4 */ /* 0x000fe4000f8e021c */
[----:B------:R-:W-:Y:S01]  /*1e80*/  USEL UR9, UR4, UR9, !UP3 ;  /* 0x0000000904097287 */ /* 0x000fe2000d800000 */
[----:B------:R-:W-:Y:S01]  /*1e90*/  @!UP0 UMOV UR10, UR13 ;  /* 0x0000000d000a8c82 */ /* 0x000fe20008000000 */
[----:B------:R-:W-:Y:S02]  /*1ea0*/  UIADD3 UR13, UPT, UPT, -UR5, URZ, URZ ;  /* 0x000000ff050d7290 */ /* 0x000fe4000fffe1ff */
[----:B------:R-:W-:-:S02]  /*1eb0*/  @!UP0 USHF.R.U32.HI UR10, URZ, UR17, UR10 ;  /* 0x00000011ff0a8299 */ /* 0x000fc4000801160a */
[----:B------:R-:W-:Y:S02]  /*1ec0*/  UIADD3 UR11, UPT, UPT, -UR9, URZ, URZ ;  /* 0x000000ff090b7290 */ /* 0x000fe4000fffe1ff */
[----:B------:R-:W-:Y:S02]  /*1ed0*/  @!UP0 USEL UR10, UR5, UR10, !UP3 ;  /* 0x0000000a050a8287 */ /* 0x000fe4000d800000 */
[----:B------:R-:W-:Y:S02]  /*1ee0*/  UIMAD UR11, UR44, UR11, UR4 ;  /* 0x0000000b2c0b72a4 */ /* 0x000fe4000f8e0204 */
[----:B------:R-:W-:Y:S02]  /*1ef0*/  @!UP0 UIADD3 UR9, UPT, UPT, UR9, -UR10, URZ ;  /* 0x8000000a09098290 */ /* 0x000fe4000fffe0ff */
[----:B------:R-:W-:Y:S02]  /*1f00*/  @!UP0 UIMAD UR10, UR11, UR8, UR10 ;  /* 0x000000080b0a82a4 */ /* 0x000fe4000f8e020a */
[----:B------:R-:W-:-:S02]  /*1f10*/  @!UP0 UIMAD UR4, UR44, UR9, UR5 ;  /* 0x000000092c0482a4 */ /* 0x000fc4000f8e0205 */
[----:B------:R-:W-:Y:S02]  /*1f20*/  UIMAD UR8, UR18, UR13, UR29 ;  /* 0x0000000d120872a4 */ /* 0x000fe4000f8e021d */
[----:B------:R-:W-:Y:S01]  /*1f30*/  UIMAD UR28, UR4, UR26, UR12 ;  /* 0x0000001a041c72a4 */ /* 0x000fe2000f8e020c */
[----:B------:R-:W-:Y:S02]  /*1f40*/  @!UP0 UMOV UR5, UR10 ;  /* 0x0000000a00058c82 */ /* 0x000fe40008000000 */
[----:B------:R-:W-:-:S12]  /*1f50*/  UIMAD UR29, UR5, UR18, UR8 ;  /* 0x00000012051d72a4 */ /* 0x000fd8000f8e0208 */
.L_x_25:
[----:B------:R-:W2:Y:S02]  /*1f60*/  LDCU UR4, c[0x0][0xd30] ;  /* 0x0001a600ff0477ac */ /* 0x000ea40008000800 */
[----:B--2---:R-:W-:-:S09]  /*1f70*/  UISETP.NE.AND UP0, UPT, UR4, 0x1, UPT ;  /* 0x000000010400788c */ /* 0x004fd2000bf05270 */
[----:B------:R-:W-:Y:S05]  /*1f80*/  BRA.U UP0, `(.L_x_26) ;  /* 0x0000000100447547 */ /* 0x000fea000b800000 */
[----:B------:R-:W2:Y:S01]  /*1f90*/  LDCU.128 UR12, c[0x0][0xd10] ;  /* 0x0001a200ff0c77ac */ /* 0x000ea20008000c00 */
[----:B------:R-:W1:Y:S01]  /*1fa0*/  LDCU UR10, c[0x0][0xd0c] ;  /* 0x0001a180ff0a77ac */ /* 0x000e620008000800 */
[----:B------:R-:W3:Y:S01]  /*1fb0*/  LDCU UR11, c[0x0][0xd20] ;  /* 0x0001a400ff0b77ac */ /* 0x000ee20008000800 */
[----:B--2---:R-:W-:Y:S02]  /*1fc0*/  UIMAD.WIDE.U32 UR8, UR29, UR12, URZ ;  /* 0x0000000c1d0872a5 */ /* 0x004fe4000f8e00ff */
[----:B------:R-:W-:Y:S02]  /*1fd0*/  UIMAD.WIDE.U32 UR4, UR28, UR15, URZ ;  /* 0x0000000f1c0472a5 */ /* 0x000fe4000f8e00ff */
[----:B-1----:R-:W-:Y:S02]  /*1fe0*/  UISETP.NE.AND UP2, UPT, UR10, 0x1, UPT ;  /* 0x000000010a00788c */ /* 0x002fe4000bf45270 */
        /* <DEDUP_REMOVED lines=11> */
.L_x_26:
[----:B------:R-:W-:Y:S01]  /*20a0*/  VIADD R11, R11, 0x1 ;  /* 0x000000010b0b7836 */ /* 0x000fe20000000000 */
[----:B------:R-:W-:Y:S01]  /*20b0*/  PLOP3.LUT P1, PT, PT, PT, PT, 0x80, 0x8 ;  /* 0x000000000008781c */ /* 0x000fe20003f2f070 */
[----:B------:R-:W-:Y:S02]  /*20c0*/  UIADD3 UR25, UPT, UPT, UR28, UR39, URZ ;  /* 0x000000271c197290 */ /* 0x000fe4000fffe0ff */
[----:B------:R-:W-:Y:S01]  /*20d0*/  UIADD3 UR11, UPT, UPT, UR29, UR42, URZ ;  /* 0x0000002a1d0b7290 */ /* 0x000fe2000fffe0ff */
[----:B------:R-:W-:-:S04]  /*20e0*/  ISETP.NE.AND P0, PT, R11, 0x2, PT ;  /* 0x000000020b00780c */ /* 0x000fc80003f05270 */
[----:B------:R-:W-:Y:S02]  /*20f0*/  SEL R3, RZ, 0x1, P0 ;  /* 0x00000001ff037807 */ /* 0x000fe40000000000 */
[----:B------:R-:W-:Y:S02]  /*2100*/  SEL R11, R11, RZ, P0 ;  /* 0x000000ff0b0b7207 */ /* 0x000fe40000000000 */
[----:B------:R-:W-:Y:S01]  /*2110*/  LOP3.LUT R10, R10, R3, RZ, 0x3c, !PT ;  /* 0x000000030a0a7212 */ /* 0x000fe200078e3cff */
[----:B------:R-:W-:Y:S06]  /*2120*/  BRA.U UP1, `(.L_x_27) ;  /* 0xfffffff5012c7547 */ /* 0x000fec000b83ffff */
[----:B------:R-:W-:Y:S01]  /*2130*/  UIADD3 UR8, UPT, UPT, UR6, 0x20, URZ ;  /* 0x0000002006087890 */ /* 0x000fe2000fffe0ff */
[----:B------:R-:W-:-:S03]  /*2140*/  SHF.L.U32 R3, R12, 0x1f, RZ ;  /* 0x0000001f0c037819 */ /* 0x000fc600000006ff */
[----:B------:R-:W-:-:S09]  /*2150*/  ULEA UR4, UR7, UR8, 0x3 ;  /* 0x0000000807047291 */ /* 0x000fd2000f8e18ff */
[----:B------:R-:W2:Y:S02]  /*2160*/  SYNCS.PHASECHK.TRANS64.TRYWAIT P0, [UR4], R3 ;  /* 0x00000003ff0075a7 */ /* 0x000ea40008001104 */
[----:B--2---:R-:W-:Y:S05]  /*2170*/  @!P0 BRA `(.L_x_28) ;  /* 0x000000cc00448947 */ /* 0x004fea0003800000 */
.L_x_175:
[----:B------:R-:W-:-:S04]  /*2180*/  UIADD3 UR4, UPT, UPT, UR7, 0x1, URZ ;  /* 0x0000000107047890 */ /* 0x000fc8000fffe0ff */
[----:B------:R-:W-:-:S04]  /*2190*/  UISETP.NE.AND UP0, UPT, UR4, 0x4, UPT ;  /* 0x000000040400788c */ /* 0x000fc8000bf05270 */
[----:B------:R-:W-:Y:S02]  /*21a0*/  USEL UR6, URZ, 0x1, UP0 ;  /* 0x00000001ff067887 */ /* 0x000fe40008000000 */
[----:B------:R-:W-:-:S04]  /*21b0*/  USEL UR4, UR4, URZ, UP0 ;  /* 0x000000ff04047287 */ /* 0x000fc80008000000 */
[----:B------:R-:W-:Y:S01]  /*21c0*/  ULEA UR5, UR4, UR8, 0x3 ;  /* 0x0000000804057291 */ /* 0x000fe2000f8e18ff */
[----:B------:R-:W-:-:S04]  /*21d0*/  LOP3.LUT R2, R12, UR6, RZ, 0x3c, !PT ;  /* 0x000000060c027c12 */ /* 0x000fc8000f8e3cff */
[----:B-1----:R-:W-:-:S04]  /*21e0*/  SHF.L.U32 R3, R2, 0x1f, RZ ;  /* 0x0000001f02037819 */ /* 0x002fc800000006ff */
[----:B------:R-:W1:Y:S02]  /*21f0*/  SYNCS.PHASECHK.TRANS64.TRYWAIT P0, [UR5], R3 ;  /* 0x00000003ff0075a7 */ /* 0x000e640008001105 */
[----:B-1----:R-:W-:Y:S05]  /*2200*/  @!P0 BRA `(.L_x_29) ;  /* 0x000000cc00388947 */ /* 0x002fea0003800000 */
.L_x_177:
        /* <DEDUP_REMOVED lines=9> */
.L_x_179:
[----:B------:R-:W-:-:S04]  /*22a0*/  UIADD3 UR4, UPT, UPT, UR4, 0x1, URZ ;  /* 0x0000000104047890 */ /* 0x000fc8000fffe0ff */
[----:B------:R-:W-:-:S04]  /*22b0*/  UISETP.NE.AND UP0, UPT, UR4, 0x4, UPT ;  /* 0x000000040400788c */ /* 0x000fc8000bf05270 */
[----:B------:R-:W-:Y:S02]  /*22c0*/  USEL UR5, URZ, 0x1, UP0 ;  /* 0x00000001ff057887 */ /* 0x000fe40008000000 */
[----:B------:R-:W-:-:S04]  /*22d0*/  USEL UR4, UR4, URZ, UP0 ;  /* 0x000000ff04047287 */ /* 0x000fc80008000000 */
[----:B------:R-:W-:Y:S01]  /*22e0*/  ULEA UR4, UR4, UR8, 0x3 ;  /* 0x0000000804047291 */ /* 0x000fe2000f8e18ff */
[----:B-1----:R-:W-:-:S04]  /*22f0*/  LOP3.LUT R3, R2, UR5, RZ, 0x3c, !PT ;  /* 0x0000000502037c12 */ /* 0x002fc8000f8e3cff */
[----:B------:R-:W-:Y:S01]  /*2300*/  SHF.L.U32 R3, R3, 0x1f, RZ ;  /* 0x0000001f03037819 */ /* 0x000fe200000006ff */
[----:B------:R-:W-:-:S07]  /*2310*/  IMAD.U32 R0, RZ, RZ, UR4 ;  /* 0x00000004ff007e24 */ /* 0x000fce000f8e00ff */
.L_x_31:
[----:B-1----:R1:W2:Y:S02]  /*2320*/  SYNCS.PHASECHK.TRANS64.TRYWAIT P0, [R0+URZ], R3 ;  /* 0x00000003000075a7 */ /* 0x0022a400080011ff */
[----:B--2---:R-:W-:Y:S05]  /*2330*/  @!P0 NANOSLEEP.SYNCS 0x989680 ;  /* 0x009896800000895d */ /* 0x004fea0003900000 */
[----:B------:R-:W2:Y:S02]  /*2340*/  @!P0 SYNCS.PHASECHK.TRANS64 P0, [R0+URZ], R3 ;  /* 0x00000003000085a7 */ /* 0x000ea400080010ff */
[----:B--234-:R-:W-:Y:S05]  /*2350*/  @P0 EXIT ;  /* 0x000000000000094d */ /* 0x01cfea0003800000 */
[----:B------:R-:W-:Y:S05]  /*2360*/  BRA `(.L_x_31) ;  /* 0xfffffffc00ec7947 */ /* 0x000fea000383ffff */
.L_x_17:
[----:B------:R-:W-:-:S04]  /*2370*/  UISETP.NE.AND UP0, UPT, UR37, URZ, UPT ;  /* 0x000000ff2500728c */ /* 0x000fc8000bf05270 */
[----:B------:R-:W-:-:S09]  /*2380*/  UISETP.NE.OR UP0, UPT, UR24, 0x1, UP0 ;  /* 0x000000011800788c */ /* 0x000fd20008705670 */
[----:B------:R-:W-:Y:S05]  /*2390*/  BRA.U UP0, `(.L_x_32) ;  /* 0x0000000500487547 */ /* 0x000fea000b800000 */
[----:B------:R-:W-:Y:S01]  /*23a0*/  ISETP.NE.AND P2, PT, R0, RZ, PT ;  /* 0x000000ff0000720c */ /* 0x000fe20003f45270 */
[----:B------:R-:W-:Y:S01]  /*23b0*/  IMAD.MOV.U32 R12, RZ, RZ, 0x1 ;  /* 0x00000001ff0c7424 */ /* 0x000fe200078e00ff */
[----:B------:R-:W-:Y:S02]  /*23c0*/  CS2R R10, SRZ ;  /* 0x00000000000a7805 */ /* 0x000fe4000001ff00 */
[----:B------:R-:W-:Y:S01]  /*23d0*/  CS2R R8, SRZ ;  /* 0x0000000000087805 */ /* 0x000fe2000001ff00 */
[----:B------:R-:W-:Y:S01]  /*23e0*/  UMOV UR6, 0x400 ;  /* 0x0000040000067882 */ /* 0x000fe20000000000 */
[----:B------:R-:W-:Y:S01]  /*23f0*/  UMOV UR5, URZ ;  /* 0x000000ff00057c82 */ /* 0x000fe20008000000 */
[----:B------:R-:W-:-:S12]  /*2400*/  ULEA UR6, UR37, UR6, 0x18 ;  /* 0x0000000625067291 */ /* 0x000fd8000f8ec0ff */
.L_x_36:
[----:B------:R-:W-:Y:S02]  /*2410*/  LEA R2, R8, UR6, 0x3 ;  /* 0x0000000608027c11 */ /* 0x000fe4000f8e18ff */
[----:B------:R-:W-:-:S03]  /*2420*/  SHF.L.U32 R5, R9, 0x1f, RZ ;  /* 0x0000001f09057819 */ /* 0x000fc600000006ff */
[----:B------:R-:W-:Y:S01]  /*2430*/  VIADD R4, R2, 0xc0 ;  /* 0x000000c002047836 */ /* 0x000fe20000000000 */
[----:B------:R-:W1:Y:S02]  /*2440*/  SYNCS.PHASECHK.TRANS64.TRYWAIT P0, [R2+URZ+0xb0], R5 ;  /* 0x0000b005020075a7 */ /* 0x000e6400080011ff */
[----:B-1----:R-:W-:Y:S05]  /*2450*/  @!P0 BRA `(.L_x_33) ;  /* 0x000000c800d48947 */ /* 0x002fea0003800000 */
.L_x_180:
[----:B------:R-:W-:Y:S01]  /*2460*/  ULEA UR4, UR5, UR6, 0x3 ;  /* 0x0000000605047291 */ /* 0x000fe2000f8e18ff */
[----:B------:R-:W-:Y:S02]  /*2470*/  PRMT R4, RZ, 0x654, R4 ;  /* 0x00000654ff047816 */ /* 0x000fe40000000004 */
[----:B-1----:R-:W-:Y:S01]  /*2480*/  SHF.L.U32 R5, R12, 0x1f, RZ ;  /* 0x0000001f0c057819 */ /* 0x002fe200000006ff */
[----:B------:R-:W-:Y:S01]  /*2490*/  UIADD3 UR7, UPT, UPT, UR4, 0x80, URZ ;  /* 0x0000008004077890 */ /* 0x000fe2000fffe0ff */
[----:B------:R1:W-:Y:S05]  /*24a0*/  SYNCS.ARRIVE.TRANS64.RED.A1T0 RZ, [R4+URZ], RZ ;  /* 0x000000ff04ff79a7 */ /* 0x0003ea00081004ff */
[----:B------:R-:W-:Y:S01]  /*24b0*/  IMAD.U32 R7, RZ, RZ, UR7 ;  /* 0x00000007ff077e24 */ /* 0x000fe2000f8e00ff */
[----:B------:R-:W2:Y:S04]  /*24c0*/  SYNCS.PHASECHK.TRANS64.TRYWAIT P0, [UR4+0x90], R5 ;  /* 0x00009005ff0075a7 */ /* 0x000ea80008001104 */
[----:B------:R-:W-:Y:S01]  /*24d0*/  PRMT R6, R0, 0x654, R7 ;  /* 0x0000065400067816 */ /* 0x000fe20000000007 */
[----:B-1----:R-:W-:Y:S01]  /*24e0*/  @!P2 IMAD.MOV.U32 R4, RZ, RZ, 0x10 ;  /* 0x00000010ff04a424 */ /* 0x002fe200078e00ff */
[----:B--2---:R-:W-:Y:S06]  /*24f0*/  @!P0 BRA `(.L_x_34) ;  /* 0x000000c800c08947 */ /* 0x004fec0003800000 */
.L_x_182:
[----:B------:R-:W-:Y:S01]  /*2500*/  ULEA UR8, UR5, UR6, 0x4 ;  /* 0x0000000605087291 */ /* 0x000fe2000f8e20ff */
[----:B------:R-:W-:Y:S01]  /*2510*/  SEL R3, R6, R3, !P2 ;  /* 0x0000000306037207 */ /* 0x000fe20005000000 */
[----:B------:R-:W-:Y:S01]  /*2520*/  UIADD3 UR9, UPT, UPT, UR4, 0x80, URZ ;  /* 0x0000008004097890 */ /* 0x000fe2000fffe0ff */
[----:B-1----:R-:W-:Y:S01]  /*2530*/  LEA R2, R11, UR6, 0x3 ;  /* 0x000000060b027c11 */ /* 0x002fe2000f8e18ff */
[----:B------:R-:W-:Y:S01]  /*2540*/  UIADD3 UR8, UPT, UPT, UR8, 0xe0, URZ ;  /* 0x000000e008087890 */ /* 0x000fe2000fffe0ff */
[----:B------:R-:W-:Y:S01]  /*2550*/  SHF.L.U32 R5, R10, 0x1f, RZ ;  /* 0x0000001f0a057819 */ /* 0x000fe200000006ff */
[----:B------:R1:W-:Y:S01]  /*2560*/  @!P2 SYNCS.ARRIVE.TRANS64.RED RZ, [R3+URZ], R4 ;  /* 0x0000000403ffa9a7 */ /* 0x0003e200080004ff */
[----:B------:R-:W-:Y:S01]  /*2570*/  UIADD3 UR4, UPT, UPT, UR5, 0x1, URZ ;  /* 0x0000000105047890 */ /* 0x000fe2000fffe0ff */
[----:B------:R-:W-:-:S03]  /*2580*/  VIADD R8, R8, 0x1 ;  /* 0x0000000108087836 */ /* 0x000fc60000000000 */
[----:B------:R-:W-:Y:S02]  /*2590*/  UISETP.NE.AND UP0, UPT, UR4, 0x2, UPT ;  /* 0x000000020400788c */ /* 0x000fe4000bf05270 */
[----:B------:R-:W-:Y:S06]  /*25a0*/  UGETNEXTWORKID.BROADCAST [UR8], [UR9] ;  /* 0x00000000080073ca */ /* 0x000fec0008000100 */
[----:B------:R-:W-:Y:S01]  /*25b0*/  USEL UR7, URZ, 0x1, UP0 ;  /* 0x00000001ff077887 */ /* 0x000fe20008000000 */
[----:B------:R-:W-:Y:S01]  /*25c0*/  ISETP.NE.AND P0, PT, R8, 0x2, PT ;  /* 0x000000020800780c */ /* 0x000fe20003f05270 */
[----:B------:R-:W-:Y:S01]  /*25d0*/  USEL UR5, UR4, URZ, UP0 ;  /* 0x000000ff04057287 */ /* 0x000fe20008000000 */
[----:B------:R-:W2:Y:S03]  /*25e0*/  SYNCS.PHASECHK.TRANS64.TRYWAIT P1, [R2+URZ+0x80], R5 ;  /* 0x00008005020075a7 */ /* 0x000ea600080211ff */
[----:B------:R-:W-:Y:S01]  /*25f0*/  LOP3.LUT R12, R12, UR7, RZ, 0x3c, !PT ;  /* 0x000000070c0c7c12 */ /* 0x000fe2000f8e3cff */
[----:B-12---:R-:W-:Y:S07]  /*2600*/  @!P1 BRA `(.L_x_35) ;  /* 0x000000c800949947 */ /* 0x006fee0003800000 */
.L_x_183:
[C---:B------:R-:W-:Y:S01]  /*2610*/  LEA R4, R11.reuse, UR6, 0x4 ;  /* 0x000000060b047c11 */ /* 0x040fe2000f8e20ff */
[----:B-1----:R-:W-:Y:S01]  /*2620*/  VIADD R2, R2, 0x90 ;  /* 0x0000009002027836 */ /* 0x002fe20000000000 */
[----:B------:R-:W-:Y:S01]  /*2630*/  SEL R8, R8, RZ, P0 ;  /* 0x000000ff08087207 */ /* 0x000fe20000000000 */
[----:B------:R-:W-:-:S03]  /*2640*/  VIADD R11, R11, 0x1 ;  /* 0x000000010b0b7836 */ /* 0x000fc60000000000 */
[----:B------:R-:W1:Y:S01]  /*2650*/  LDS.128 R4, [R4+0xe0] ;  /* 0x0000e00004047984 */ /* 0x000e620000000c00 */
[----:B------:R-:W-:Y:S02]  /*2660*/  PRMT R2, RZ, 0x654, R2 ;  /* 0x00000654ff027816 */ /* 0x000fe40000000002 */
[C---:B------:R-:W-:Y:S01]  /*2670*/  ISETP.NE.AND P1, PT, R11.reuse, 0x2, PT ;  /* 0x000000020b00780c */ /* 0x040fe20003f25270 */
[----:B------:R-:W-:Y:S01]  /*2680*/  @!PT LDS RZ, [RZ] ;  /* 0x00000000fffff984 */ /* 0x000fe20000000800 */
[----:B------:R-:W-:Y:S01]  /*2690*/  @!PT LDS RZ, [RZ] ;  /* 0x00000000fffff984 */ /* 0x000fe20000000800 */
[----:B------:R-:W-:Y:S01]  /*26a0*/  @!PT LDS RZ, [RZ] ;  /* 0x00000000fffff984 */ /* 0x000fe20000000800 */
[----:B------:R-:W-:Y:S01]  /*26b0*/  @!PT LDS RZ, [RZ] ;  /* 0x00000000fffff984 */ /* 0x000fe20000000800 */
[----:B------:R2:W-:Y:S06]  /*26c0*/  MEMBAR.ALL.CTA ;  /* 0x0000000000007992 */ /* 0x0005ec0000008000 */
[----:B--2---:R-:W2:Y:S01]  /*26d0*/  FENCE.VIEW.ASYNC.S ;  /* 0x00000000000073c6 */ /* 0x004ea20000000000 */
[----:B------:R-:W-:Y:S01]  /*26e0*/  SEL R11, R11, RZ, P1 ;  /* 0x000000ff0b0b7207 */ /* 0x000fe20000800000 */
[----:B--2---:R2:W-:Y:S01]  /*26f0*/  SYNCS.ARRIVE.TRANS64.RED.A1T0 RZ, [R2+URZ], RZ ;  /* 0x000000ff02ff79a7 */ /* 0x0045e200081004ff */
[----:B-1----:R-:W-:-:S02]  /*2700*/  LOP3.LUT P3, RZ, R6, 0x1, RZ, 0xc0, !PT ;  /* 0x0000000106ff7812 */ /* 0x002fc4000786c0ff */
[----:B------:R-:W-:-:S04]  /*2710*/  SEL R5, RZ, 0x1, P1 ;  /* 0x00000001ff057807 */ /* 0x000fc80000800000 */
[----:B------:R-:W-:Y:S02]  /*2720*/  LOP3.LUT R10, R10, R5, RZ, 0x3c, !PT ;  /* 0x000000050a0a7212 */ /* 0x000fe400078e3cff */
[----:B--2---:R-:W-:-:S04]  /*2730*/  SEL R2, RZ, 0x1, P0 ;  /* 0x00000001ff027807 */ /* 0x004fc80000000000 */
[----:B------:R-:W-:Y:S01]  /*2740*/  LOP3.LUT R9, R9, R2, RZ, 0x3c, !PT ;  /* 0x0000000209097212 */ /* 0x000fe200078e3cff */
[----:B------:R-:W-:Y:S06]  /*2750*/  @P3 BRA `(.L_x_36) ;  /* 0xfffffffc002c3947 */ /* 0x000fec000383ffff */
[----:B------:R-:W-:Y:S01]  /*2760*/  ULEA UR4, UR5, UR6, 0x3 ;  /* 0x0000000605047291 */ /* 0x000fe2000f8e18ff */
[----:B------:R-:W-:-:S08]  /*2770*/  SHF.L.U32 R3, R12, 0x1f, RZ ;  /* 0x0000001f0c037819 */ /* 0x000fd000000006ff */
[----:B------:R-:W1:Y:S02]  /*2780*/  SYNCS.PHASECHK.TRANS64 P0, [UR4+0x90], R3 ;  /* 0x00009003ff0075a7 */ /* 0x000e640008001004 */
[----:B-1----:R-:W-:Y:S05]  /*2790*/  @P0 BRA `(.L_x_37) ;  /* 0x0000000000080947 */ /* 0x002fea0003800000 */
[----:B------:R-:W1:Y:S02]  /*27a0*/  SYNCS.PHASECHK.TRANS64.TRYWAIT P0, [UR4+0x90], R3 ;  /* 0x00009003ff0075a7 */ /* 0x000e640008001104 */
[----:B-1----:R-:W-:Y:S05]  /*27b0*/  @!P0 BRA `(.L_x_38) ;  /* 0x000000c8003c8947 */ /* 0x002fea0003800000 */
.L_x_37:
[----:B------:R-:W-:-:S04]  /*27c0*/  UIADD3 UR7, UPT, UPT, UR5, 0x1, URZ ;  /* 0x0000000105077890 */ /* 0x000fc8000fffe0ff */
[----:B------:R-:W-:-:S04]  /*27d0*/  UISETP.NE.AND UP0, UPT, UR7, 0x2, UPT ;  /* 0x000000020700788c */ /* 0x000fc8000bf05270 */
[----:B------:R-:W-:Y:S02]  /*27e0*/  USEL UR8, URZ, 0x1, UP0 ;  /* 0x00000001ff087887 */ /* 0x000fe40008000000 */
[----:B------:R-:W-:-:S04]  /*27f0*/  USEL UR7, UR7, URZ, UP0 ;  /* 0x000000ff07077287 */ /* 0x000fc80008000000 */
[----:B------:R-:W-:Y:S01]  /*2800*/  ULEA UR7, UR7, UR6, 0x3 ;  /* 0x0000000607077291 */ /* 0x000fe2000f8e18ff */
[----:B-1----:R-:W-:-:S04]  /*2810*/  LOP3.LUT R3, R12, UR8, RZ, 0x3c, !PT ;  /* 0x000000080c037c12 */ /* 0x002fc8000f8e3cff */
[----:B------:R-:W-:-:S04]  /*2820*/  SHF.L.U32 R0, R3, 0x1f, RZ ;  /* 0x0000001f03007819 */ /* 0x000fc800000006ff */
[----:B------:R-:W1:Y:S02]  /*2830*/  SYNCS.PHASECHK.TRANS64 P0, [UR7+0x90], R0 ;  /* 0x00009000ff0075a7 */ /* 0x000e640008001007 */
[----:B-1----:R-:W-:Y:S05]  /*2840*/  @P0 EXIT ;  /* 0x000000000000094d */ /* 0x002fea0003800000 */
[----:B------:R-:W-:Y:S02]  /*2850*/  SHF.L.U32 R3, R3, 0x1f, RZ ;  /* 0x0000001f03037819 */ /* 0x000fe400000006ff */
[----:B------:R-:W-:-:S07]  /*2860*/  MOV R0, UR7 ;  /* 0x0000000700007c02 */ /* 0x000fce0008000f00 */
.L_x_39:
[----:B-1----:R1:W2:Y:S02]  /*2870*/  SYNCS.PHASECHK.TRANS64.TRYWAIT P0, [R0+URZ+0x90], R3 ;  /* 0x00009003000075a7 */ /* 0x0022a400080011ff */
[----:B--2---:R-:W-:Y:S05]  /*2880*/  @!P0 NANOSLEEP.SYNCS 0x989680 ;  /* 0x009896800000895d */ /* 0x004fea0003900000 */
[----:B------:R-:W2:Y:S02]  /*2890*/  @!P0 SYNCS.PHASECHK.TRANS64 P0, [R0+URZ+0x90], R3 ;  /* 0x00009003000085a7 */ /* 0x000ea400080010ff */
[----:B--2---:R-:W-:Y:S05]  /*28a0*/  @P0 EXIT ;  /* 0x000000000000094d */ /* 0x004fea0003800000 */
[----:B------:R-:W-:Y:S05]  /*28b0*/  BRA `(.L_x_39) ;  /* 0xfffffffc00ec7947 */ /* 0x000fea000383ffff */
.L_x_32:
[----:B------:R-:W-:-:S09]  /*28c0*/  UISETP.NE.AND UP0, UPT, UR24, URZ, UPT ;  /* 0x000000ff1800728c */ /* 0x000fd2000bf05270 */
[----:B------:R-:W-:Y:S05]  /*28d0*/  BRA.U UP0, `(.L_x_40) ;  /* 0x0000000d000c7547 */ /* 0x000fea000b800000 */
[----:B------:R-:W-:Y:S01]  /*28e0*/  UMOV UR4, 0x40 ;  /* 0x0000004000047882 */ /* 0x000fe20000000000 */
[----:B------:R-:W-:Y:S01]  /*28f0*/  NOP ;  /* 0x0000000000007918 */ /* 0x000fe20000000000 */
[----:B------:R-:W-:Y:S01]  /*2900*/  ULEA UR5, UR37, UR4, 0x18 ;  /* 0x0000000425057291 */ /* 0x000fe2000f8ec0ff */
[----:B------:R-:W-:Y:S02]  /*2910*/  UMOV UR6, 0x400 ;  /* 0x0000040000067882 */ /* 0x000fe40000000000 */
[----:B------:R-:W-:-:S06]  /*2920*/  ULEA UR6, UR37, UR6, 0x18 ;  /* 0x0000000625067291 */ /* 0x000fcc000f8ec0ff */
[----:B------:R-:W1:Y:S02]  /*2930*/  LDS.U8 R0, [UR5+0x1c] ;  /* 0x00001c05ff007984 */ /* 0x000e640008000000 */
[----:B-1----:R-:W-:-:S13]  /*2940*/  ISETP.NE.AND P0, PT, R0, RZ, PT ;  /* 0x000000ff0000720c */ /* 0x002fda0003f05270 */
[----:B------:R-:W-:Y:S05]  /*2950*/  @P0 BRA `(.L_x_41) ;  /* 0x0000000000580947 */ /* 0x000fea0003800000 */
[----:B------:R-:W-:-:S13]  /*2960*/  ELECT P0, URZ, PT ;  /* 0x0000000000ff782f */ /* 0x000fda0003800000 */
[----:B------:R-:W-:Y:S05]  /*2970*/  @!P0 BRA `(.L_x_42) ;  /* 0x0000000000608947 */ /* 0x000fea0003800000 */
[----:B------:R-:W-:Y:S01]  /*2980*/  UMOV UR4, 0x10 ;  /* 0x0000001000047882 */ /* 0x000fe20000000000 */
[----:B------:R-:W-:Y:S01]  /*2990*/  HFMA2 R0, -RZ, RZ, 0, 5.9604644775390625e-08 ;  /* 0x00000001ff007431 */ /* 0x000fe200000001ff */
[----:B------:R-:W-:-:S03]  /*29a0*/  MOV R2, 0xffff ;  /* 0x0000ffff00027802 */ /* 0x000fc60000000f00 */
[----:B------:R-:W-:Y:S04]  /*29b0*/  DEPBAR.LE SB1, 0x36 ;  /* 0x00009d800000791a */ /* 0x000fe80000000000 */
[----:B------:R-:W1:Y:S02]  /*29c0*/  UTCATOMSWS.FIND_AND_SET.ALIGN UP0, UR4, UR4 ;  /* 0x00000004000475e3 */ /* 0x000e640008000800 */
[----:B-1----:R-:W-:Y:S01]  /*29d0*/  MOV R3, UR4 ;  /* 0x0000000400037c02 */ /* 0x002fe20008000f00 */
[----:B------:R-:W-:Y:S06]  /*29e0*/  BRA.U UP0, `(.L_x_43) ;  /* 0x0000000100187547 */ /* 0x000fec000b800000 */
.L_x_44:
[----:B------:R-:W-:Y:S05]  /*29f0*/  NANOSLEEP 0x64 ;  /* 0x000000640000795d */ /* 0x000fea0003800000 */
[----:B------:R-:W-:-:S05]  /*2a00*/  UMOV UR4, 0x10 ;  /* 0x0000001000047882 */ /* 0x000fca0000000000 */
[----:B------:R-:W-:Y:S04]  /*2a10*/  DEPBAR.LE SB1, 0x36 ;  /* 0x00009d800000791a */ /* 0x000fe80000000000 */
[----:B------:R-:W1:Y:S02]  /*2a20*/  UTCATOMSWS.FIND_AND_SET.ALIGN UP0, UR4, UR4 ;  /* 0x00000004000475e3 */ /* 0x000e640008000800 */
[----:B-1----:R-:W-:Y:S01]  /*2a30*/  MOV R3, UR4 ;  /* 0x0000000400037c02 */ /* 0x002fe20008000f00 */
[----:B------:R-:W-:Y:S05]  /*2a40*/  BRA.U !UP0, `(.L_x_44) ;  /* 0xfffffffd08e87547 */ /* 0x000fea000b83ffff */
.L_x_43:
[-C--:B------:R-:W-:Y:S02]  /*2a50*/  SHF.L.U32 R2, R2, R3.reuse, RZ ;  /* 0x0000000302027219 */ /* 0x080fe400000006ff */
[----:B------:R-:W-:Y:S01]  /*2a60*/  SHF.L.U32 R0, R0, R3, RZ ;  /* 0x0000000300007219 */ /* 0x000fe200000006ff */
[----:B------:R-:W-:Y:S02]  /*2a70*/  IMAD.SHL.U32 R3, R3, 0x20, RZ ;  /* 0x0000002003037824 */ /* 0x000fe400078e00ff */
[----:B------:R1:W-:Y:S04]  /*2a80*/  ATOMS.OR RZ, [UR5+0x14], R2 ;  /* 0x00001402ffff798c */ /* 0x0003e8000b000005 */
[----:B------:R1:W-:Y:S04]  /*2a90*/  ATOMS.OR RZ, [UR5+0x18], R0 ;  /* 0x00001800ffff798c */ /* 0x0003e8000b000005 */
[----:B------:R1:W-:Y:S01]  /*2aa0*/  STS [UR6+0x100], R3 ;  /* 0x00010003ff007988 */ /* 0x0003e20008000806 */
[----:B------:R-:W-:Y:S05]  /*2ab0*/  BRA `(.L_x_42) ;  /* 0x0000000000107947 */ /* 0x000fea0003800000 */
.L_x_41:
[----:B------:R-:W-:Y:S02]  /*2ac0*/  MOV R0, 0xffffffff ;  /* 0xffffffff00007802 */ /* 0x000fe40000000f00 */
[----:B------:R-:W-:-:S03]  /*2ad0*/  MOV R2, 0x2b00 ;  /* 0x00002b0000027802 */ /* 0x000fc60000000f00 */
[----:B------:R1:W-:Y:S04]  /*2ae0*/  STS [UR6+0x100], R0 ;  /* 0x00010000ff007988 */ /* 0x0003e80008000806 */
[----:B-1---5:R-:W-:Y:S05]  /*2af0*/  CALL.REL.NOINC `($__internal_1_$__cuda_sm10x_tcgen05_guardrail_trap_phase_invalid_during_alloc) ;  /* 0x000000cc00d47944 */ /* 0x022fea0003c00000 */
.L_x_42:
[----:B------:R-:W-:Y:S05]  /*2b00*/  WARPSYNC.ALL ;  /* 0x0000000000007948 */ /* 0x000fea0003800000 */
[----:B------:R-:W2:Y:S01]  /*2b10*/  S2UR UR13, SR_CgaCtaId ;  /* 0x00000000000d79c3 */ /* 0x000ea20000008800 */
[----:B------:R-:W-:Y:S01]  /*2b20*/  UMOV UR4, 0x400 ;  /* 0x0000040000047882 */ /* 0x000fe20000000000 */
[----:B------:R-:W-:-:S06]  /*2b30*/  NOP ;  /* 0x0000000000007918 */ /* 0x000fcc0000000000 */
[----:B------:R-:W-:Y:S06]  /*2b40*/  BAR.ARV 0x6, 0xa0 ;  /* 0x0182800000007b1d */ /* 0x000fec0000002000 */
[----:B------:R-:W3:Y:S01]  /*2b50*/  LDCU UR8, c[0x0][0x38c] ;  /* 0x00007180ff0877ac */ /* 0x000ee20008000800 */
[----:B------:R-:W-:Y:S01]  /*2b60*/  IMAD.MOV.U32 R9, RZ, RZ, RZ ;  /* 0x000000ffff097224 */ /* 0x000fe200078e00ff */
[----:B-1----:R-:W-:Y:S01]  /*2b70*/  CS2R R2, SRZ ;  /* 0x0000000000027805 */ /* 0x002fe2000001ff00 */
[----:B------:R-:W-:Y:S01]  /*2b80*/  IMAD.MOV.U32 R8, RZ, RZ, 0x1 ;  /* 0x00000001ff087424 */ /* 0x000fe200078e00ff */
[----:B------:R-:W-:Y:S01]  /*2b90*/  UISETP.LT.AND UP0, UPT, UR31, 0x1, UPT ;  /* 0x000000011f00788c */ /* 0x000fe2000bf01270 */
[----:B------:R-:W-:Y:S01]  /*2ba0*/  UMOV UR16, URZ ;  /* 0x000000ff00107c82 */ /* 0x000fe20008000000 */
[----:B------:R-:W-:Y:S01]  /*2bb0*/  UMOV UR25, 0x84004a4 ;  /* 0x084004a400197882 */ /* 0x000fe20000000000 */
[----:B------:R-:W-:Y:S01]  /*2bc0*/  UMOV UR23, 0x84004a4 ;  /* 0x084004a400177882 */ /* 0x000fe20000000000 */
[----:B--2---:R-:W-:-:S02]  /*2bd0*/  ULEA UR13, UR13, UR4, 0x18 ;  /* 0x000000040d0d7291 */ /* 0x004fc4000f8ec0ff */
[----:B------:R-:W-:Y:S02]  /*2be0*/  USEL UR4, UR31, 0x1, !UP0 ;  /* 0x000000011f047887 */ /* 0x000fe4000c000000 */
[----:B------:R-:W-:Y:S02]  /*2bf0*/  UIADD3 UR6, UPT, UPT, UR13, 0xc400, URZ ;  /* 0x0000c4000d067890 */ /* 0x000fe4000fffe0ff */
[----:B------:R-:W-:Y:S02]  /*2c00*/  UIADD3 UR5, UPT, UPT, UR13, 0x14400, URZ ;  /* 0x000144000d057890 */ /* 0x000fe4000fffe0ff */
[----:B------:R-:W-:Y:S01]  /*2c10*/  UIADD3 UR7, UPT, UPT, UR13, 0x34400, URZ ;  /* 0x000344000d077890 */ /* 0x000fe2000fffe0ff */
[----:B------:R-:W1:Y:S01]  /*2c20*/  LDS R0, [UR13+0x100] ;  /* 0x0001000dff007984 */ /* 0x000e620008000800 */
[----:B------:R-:W-:Y:S02]  /*2c30*/  UIADD3 UR29, UPT, UPT, -UR4, URZ, URZ ;  /* 0x000000ff041d7290 */ /* 0x000fe4000fffe1ff */
[----:B------:R-:W-:-:S02]  /*2c40*/  USHF.R.U32.HI UR6, URZ, 0x4, UR6 ;  /* 0x00000004ff067899 */ /* 0x000fc40008011606 */
[----:B------:R-:W-:Y:S02]  /*2c50*/  USHF.R.U32.HI UR5, URZ, 0x4, UR5 ;  /* 0x00000004ff057899 */ /* 0x000fe40008011605 */
[----:B------:R-:W-:Y:S02]  /*2c60*/  USHF.R.U32.HI UR4, URZ, 0x4, UR7 ;  /* 0x00000004ff047899 */ /* 0x000fe40008011607 */
[----:B------:R-:W-:Y:S02]  /*2c70*/  ULOP3.LUT UR6, UR6, 0x3fff, URZ, 0xc0, !UPT ;  /* 0x00003fff06067892 */ /* 0x000fe4000f8ec0ff */
[----:B------:R-:W-:Y:S02]  /*2c80*/  ULOP3.LUT UR5, UR5, 0x3fff, URZ, 0xc0, !UPT ;  /* 0x00003fff05057892 */ /* 0x000fe4000f8ec0ff */
[----:B------:R-:W-:Y:S02]  /*2c90*/  ULOP3.LUT UR4, UR4, 0x3fff, URZ, 0xc0, !UPT ;  /* 0x00003fff04047892 */ /* 0x000fe4000f8ec0ff */
[----:B------:R-:W-:-:S02]  /*2ca0*/  UIADD3 UR30, UPT, UPT, UR13, 0xa0, URZ ;  /* 0x000000a00d1e7890 */ /* 0x000fc4000fffe0ff */
[----:B------:R-:W-:Y:S02]  /*2cb0*/  ULOP3.LUT UR26, UR6, 0x10000, URZ, 0xfc, !UPT ;  /* 0x00010000061a7892 */ /* 0x000fe4000f8efcff */
[----:B------:R-:W-:Y:S02]  /*2cc0*/  ULOP3.LUT UR27, UR5, 0x10000, URZ, 0xfc, !UPT ;  /* 0x00010000051b7892 */ /* 0x000fe4000f8efcff */
[----:B------:R-:W-:Y:S02]  /*2cd0*/  ULOP3.LUT UR28, UR4, 0x10000, URZ, 0xfc, !UPT ;  /* 0x00010000041c7892 */ /* 0x000fe4000f8efcff */
[----:B---3--:R-:W-:Y:S01]  /*2ce0*/  UISETP.GE.AND UP3, UPT, UR8, 0x1, UPT ;  /* 0x000000010800788c */ /* 0x008fe2000bf66270 */
[----:B-1----:R-:W-:-:S13]  /*2cf0*/  R2UR UR21, R0 ;  /* 0x00000000001572ca */ /* 0x002fda00000e0000 */
[----:B------:R-:W-:Y:S02]  /*2d00*/  UIADD3 UR24, UPT, UPT, UR21, 0x1e0, URZ ;  /* 0x000001e015187890 */ /* 0x000fe4000fffe0ff */
[----:B------:R-:W-:-:S12]  /*2d10*/  UIADD3 UR22, UPT, UPT, UR21, 0x1e2, URZ ;  /* 0x000001e215167890 */ /* 0x000fd8000fffe0ff */
.L_x_52:
[----:B------:R-:W-:Y:S02]  /*2d20*/  LEA R0, R9, UR13, 0x3 ;  /* 0x0000000d09007c11 */ /* 0x000fe4000f8e18ff */
[----:B------:R-:W-:Y:S02]  /*2d30*/  SHF.L.U32 R5, R3, 0x1f, RZ ;  /* 0x0000001f03057819 */ /* 0x000fe400000006ff */
[----:B------:R-:W-:Y:S02]  /*2d40*/  LEA R6, R9, UR13, 0x4 ;  /* 0x0000000d09067c11 */ /* 0x000fe4000f8e20ff */
[----:B-1----:R-:W1:Y:S02]  /*2d50*/  SYNCS.PHASECHK.TRANS64.TRYWAIT P0, [R0+URZ+0x80], R5 ;  /* 0x00008005000075a7 */ /* 0x002e6400080011ff */
[----:B-123--:R-:W-:Y:S05]  /*2d60*/  @!P0 BRA `(.L_x_45) ;  /* 0x000000c000e88947 */ /* 0x00efea0003800000 */
.L_x_185:
[----:B-1----:R-:W1:Y:S01]  /*2d70*/  LDS.128 R4, [R6+0xe0] ;  /* 0x0000e00006047984 */ /* 0x002e620000000c00 */
[----:B------:R-:W-:Y:S02]  /*2d80*/  VIADD R0, R0, 0x90 ;  /* 0x0000009000007836 */ /* 0x000fe40000000000 */
[----:B------:R-:W-:Y:S01]  /*2d90*/  VIADD R9, R9, 0x1 ;  /* 0x0000000109097836 */ /* 0x000fe20000000000 */
[----:B------:R-:W-:Y:S01]  /*2da0*/  @!PT LDS RZ, [RZ] ;  /* 0x00000000fffff984 */ /* 0x000fe20000000800 */
[----:B------:R-:W-:Y:S01]  /*2db0*/  @!PT LDS RZ, [RZ] ;  /* 0x00000000fffff984 */ /* 0x000fe20000000800 */
[----:B------:R-:W-:Y:S01]  /*2dc0*/  @!PT LDS RZ, [RZ] ;  /* 0x00000000fffff984 */ /* 0x000fe20000000800 */
[----:B------:R-:W-:Y:S01]  /*2dd0*/  @!PT LDS RZ, [RZ] ;  /* 0x00000000fffff984 */ /* 0x000fe20000000800 */
[----:B------:R2:W-:Y:S06]  /*2de0*/  MEMBAR.ALL.CTA ;  /* 0x0000000000007992 */ /* 0x0005ec0000008000 */
[----:B--2---:R-:W2:Y:S01]  /*2df0*/  FENCE.VIEW.ASYNC.S ;  /* 0x00000000000073c6 */ /* 0x004ea20000000000 */
[----:B------:R-:W-:-:S04]  /*2e00*/  PRMT R0, RZ, 0x654, R0 ;  /* 0x00000654ff007816 */ /* 0x000fc80000000000 */
[----:B--2---:R2:W-:Y:S01]  /*2e10*/  SYNCS.ARRIVE.TRANS64.RED.A1T0 RZ, [R0+URZ], RZ ;  /* 0x000000ff00ff79a7 */ /* 0x0045e200081004ff */
[----:B-1----:R-:W-:Y:S02]  /*2e20*/  LOP3.LUT P1, RZ, R6, 0x1, RZ, 0xc0, !PT ;  /* 0x0000000106ff7812 */ /* 0x002fe4000782c0ff */
[----:B------:R-:W-:Y:S01]  /*2e30*/  LOP3.LUT R4, R8, 0x1, RZ, 0x3c, !PT ;  /* 0x0000000108047812 */ /* 0x000fe200078e3cff */
[----:B--2---:R-:W-:Y:S10]  /*2e40*/  BRA.U !UP3, `(.L_x_46) ;  /* 0x000000010bd87547 */ /* 0x004ff4000b800000 */
[----:B------:R-:W-:Y:S01]  /*2e50*/  ULEA UR4, UR16, UR13, 0x3 ;  /* 0x0000000d10047291 */ /* 0x000fe2000f8e18ff */
[----:B------:R-:W-:Y:S01]  /*2e60*/  SHF.L.U32 R0, R2, 0x1f, RZ ;  /* 0x0000001f02007819 */ /* 0x000fe200000006ff */
[----:B------:R-:W-:Y:S01]  /*2e70*/  UMOV UR19, URZ ;  /* 0x000000ff00137c82 */ /* 0x000fe20008000000 */
[----:B------:R-:W-:Y:S01]  /*2e80*/  R2UR UR20, R4 ;  /* 0x00000000041472ca */ /* 0x000fe200000e0000 */
[----:B------:R-:W-:Y:S01]  /*2e90*/  UMOV UR15, 0x1 ;  /* 0x00000001000f7882 */ /* 0x000fe20000000000 */
[----:B------:R-:W-:Y:S01]  /*2ea0*/  UMOV UR18, UR29 ;  /* 0x0000001d00127c82 */ /* 0x000fe20008000000 */
[----:B------:R-:W-:Y:S01]  /*2eb0*/  UMOV UR14, UR31 ;  /* 0x0000001f000e7c82 */ /* 0x000fe20008000000 */
[----:B------:R-:W-:Y:S02]  /*2ec0*/  UMOV UR12, UR16 ;  /* 0x00000010000c7c82 */ /* 0x000fe40008000000 */
[----:B------:R1:W2:Y:S07]  /*2ed0*/  SYNCS.PHASECHK.TRANS64.TRYWAIT P2, [UR4], R0 ;  /* 0x00000000ff0075a7 */ /* 0x0002ae0008041104 */
[----:B------:R-:W-:-:S12]  /*2ee0*/  UIMAD UR20, UR20, 0xe0, UR21 ;  /* 0x000000e0141478a4 */ /* 0x000fd8000f8e0215 */
.L_x_51:
[----:B------:R-:W-:Y:S02]  /*2ef0*/  UIADD3 UR18, UPT, UPT, UR18, 0x1, URZ ;  /* 0x0000000112127890 */ /* 0x000fe4000fffe0ff */
[----:B---3--:R-:W-:Y:S02]  /*2f00*/  ULEA UR8, UR12, UR13, 0x3 ;  /* 0x0000000d0c087291 */ /* 0x008fe4000f8e18ff */
[----:B------:R-:W-:Y:S01]  /*2f10*/  UISETP.NE.AND UP2, UPT, UR18, URZ, UPT ;  /* 0x000000ff1200728c */ /* 0x000fe2000bf45270 */
[----:B--2---:R-:W-:Y:S10]  /*2f20*/  @P2 BRA `(.L_x_47) ;  /* 0x00000000000c2947 */ /* 0x004ff40003800000 */
[----:B------:R-:W-:Y:S04]  /*2f30*/  SHF.L.U32 R5, R2, 0x1f, RZ ;  /* 0x0000001f02057819 */ /* 0x000fe800000006ff */
[----:B------:R-:W2:Y:S02]  /*2f40*/  SYNCS.PHASECHK.TRANS64.TRYWAIT P0, [UR8], R5 ;  /* 0x00000005ff0075a7 */ /* 0x000ea40008001108 */
[----:B--2---:R-:W-:Y:S05]  /*2f50*/  @!P0 BRA `(.L_x_48) ;  /* 0x000000c000808947 */ /* 0x004fea0003800000 */
.L_x_47:
[----:B------:R-:W-:Y:S01]  /*2f60*/  UISETP.NE.AND UP0, UPT, UR14, 0x1, UPT ;  /* 0x000000010e00788c */ /* 0x000fe2000bf05270 */
[----:B------:R-:W-:Y:S01]  /*2f70*/  PLOP3.LUT P2, PT, PT, PT, PT, 0x80, 0x8 ;  /* 0x000000000008781c */ /* 0x000fe20003f4f070 */
[----:B------:R-:W-:Y:S02]  /*2f80*/  UIADD3 UR4, UPT, UPT, UR12, 0x1, URZ ;  /* 0x000000010c047890 */ /* 0x000fe4000fffe0ff */
[----:B------:R-:W-:Y:S02]  /*2f90*/  ULEA UR6, UR12, UR28, 0x7 ;  /* 0x0000001c0c067291 */ /* 0x000fe4000f8e38ff */
[----:B------:R-:W-:Y:S01]  /*2fa0*/  UISETP.NE.AND UP1, UPT, UR4, 0x4, UPT ;  /* 0x000000040400788c */ /* 0x000fe2000bf25270 */
[----:B------:R-:W-:Y:S01]  /*2fb0*/  PLOP3.LUT P0, PT, PT, PT, UP0, 0x80, 0x8 ;  /* 0x000000000008781c */ /* 0x000fe20003f0f008 */
[----:B------:R-:W-:Y:S02]  /*2fc0*/  UMOV UR7, 0x4008 ;  /* 0x0000400800077882 */ /* 0x000fe40000000000 */
[----:B------:R-:W-:Y:S02]  /*2fd0*/  USEL UR5, URZ, 0x1, UP1 ;  /* 0x00000001ff057887 */ /* 0x000fe40008800000 */
[----:B------:R-:W-:Y:S04]  /*2fe0*/  USEL UR16, UR4, URZ, UP1 ;  /* 0x000000ff04107287 */ /* 0x000fe80008800000 */
[----:B------:R-:W-:Y:S01]  /*2ff0*/  @UP0 ULEA UR4, UR16, UR13, 0x3 ;  /* 0x0000000d10040291 */ /* 0x000fe2000f8e18ff */
[----:B------:R-:W-:Y:S01]  /*3000*/  LOP3.LUT R2, R2, UR5, RZ, 0x3c, !PT ;  /* 0x0000000502027c12 */ /* 0x000fe2000f8e3cff */
[----:B------:R-:W-:Y:S03]  /*3010*/  UISETP.NE.AND UP0, UPT, UR15, 0x1, UPT ;  /* 0x000000010f00788c */ /* 0x000fe6000bf05270 */
[----:B-1----:R-:W-:Y:S04]  /*3020*/  @P0 SHF.L.U32 R0, R2, 0x1f, RZ ;  /* 0x0000001f02000819 */ /* 0x002fe800000006ff */
[----:B------:R1:W2:Y:S01]  /*3030*/  @P0 SYNCS.PHASECHK.TRANS64.TRYWAIT P2, [UR4], R0 ;  /* 0x00000000ff0005a7 */ /* 0x0002a20008041104 */
[----:B------:R1:W-:Y:S01]  /*3040*/  UTCCP.T.S.128dp128bit tmem[UR21+0x1e0], gdesc[UR6] ;  /* 0x0001e006150079e7 */ /* 0x0003e20008180000 */
[----:B------:R-:W-:Y:S05]  /*3050*/  BRA.U UP0, `(.L_x_49) ;  /* 0x00000001000c7547 */ /* 0x000fea000b800000 */
[----:B------:R-:W-:Y:S04]  /*3060*/  SHF.L.U32 R5, R8, 0x1f, RZ ;  /* 0x0000001f08057819 */ /* 0x000fe800000006ff */
[----:B------:R-:W3:Y:S02]  /*3070*/  SYNCS.PHASECHK.TRANS64.TRYWAIT P0, [UR13+0xa8], R5 ;  /* 0x0000a805ff0075a7 */ /* 0x000ee4000800110d */
[----:B---3--:R-:W-:Y:S05]  /*3080*/  @!P0 BRA `(.L_x_50) ;  /* 0x000000c0004c8947 */ /* 0x008fea0003800000 */
.L_x_49:
[----:B-1----:R-:W-:Y:S02]  /*3090*/  ULEA UR6, UR12, UR27, 0xb ;  /* 0x0000001b0c067291 */ /* 0x002fe4000f8e58ff */
[----:B------:R-:W-:Y:S02]  /*30a0*/  ULEA UR4, UR12, UR26, 0x9 ;  /* 0x0000001a0c047291 */ /* 0x000fe4000f8e48ff */
[----:B------:R-:W-:Y:S02]  /*30b0*/  UISETP.NE.U32.AND UP0, UPT, UR19, URZ, UPT ;  /* 0x000000ff1300728c */ /* 0x000fe4000bf05070 */
[----:B------:R-:W-:Y:S02]  /*30c0*/  UIADD3 UR17, UPT, UPT, UR8, 0x20, URZ ;  /* 0x0000002008117890 */ /* 0x000fe4000fffe0ff */
[----:B------:R-:W-:Y:S02]  /*30d0*/  UIADD3 UR10, UPT, UPT, UR6, 0x4, URZ ;  /* 0x00000004060a7890 */ /* 0x000fe4000fffe0ff */
[----:B------:R-:W-:Y:S02]  /*30e0*/  UIADD3 UR8, UPT, UPT, UR4, 0x2, URZ ;  /* 0x0000000204087890 */ /* 0x000fe4000fffe0ff */
[----:B------:R-:W-:Y:S02]  /*30f0*/  UIADD3 UR15, UPT, UPT, UR15, 0x1, URZ ;  /* 0x000000010f0f7890 */ /* 0x000fe4000fffe0ff */
[----:B------:R-:W-:Y:S01]  /*3100*/  UIADD3 UR14, UPT, UPT, UR14, -0x1, URZ ;  /* 0xffffffff0e0e7890 */ /* 0x000fe2000fffe0ff */
[----:B------:R-:W-:Y:S01]  /*3110*/  UMOV UR7, 0x40004040 ;  /* 0x4000404000077882 */ /* 0x000fe20000000000 */
[----:B------:R-:W-:Y:S01]  /*3120*/  UMOV UR5, 0x80004020 ;  /* 0x8000402000057882 */ /* 0x000fe20000000000 */
[----:B------:R-:W-:Y:S01]  /*3130*/  UMOV UR11, 0x40004040 ;  /* 0x40004040000b7882 */ /* 0x000fe20000000000 */
[----:B------:R3:W-:Y:S01]  /*3140*/  UTCIMMA gdesc[UR4], gdesc[UR6], tmem[UR20], tmem[UR24], idesc[UR25], UP0 ;  /* 0x00ff1806040075ea */ /* 0x0007e20008000114 */
[----:B------:R-:W-:Y:S01]  /*3150*/  UMOV UR9, 0x80004020 ;  /* 0x8000402000097882 */ /* 0x000fe20000000000 */
[----:B------:R-:W-:Y:S01]  /*3160*/  UMOV UR19, 0x1 ;  /* 0x0000000100137882 */ /* 0x000fe20000000000 */
[----:B------:R3:W-:Y:S01]  /*3170*/  UTCIMMA gdesc[UR8], gdesc[UR10], tmem[UR20], tmem[UR22], idesc[UR23], UPT ;  /* 0x00ff160a080075ea */ /* 0x0007e2000b800114 */
[----:B------:R3:W-:Y:S01]  /*3180*/  UTCBAR [UR17], URZ ;  /* 0x000000ff110073e9 */ /* 0x0007e200080000ff */
[----:B------:R-:W-:Y:S01]  /*3190*/  UMOV UR12, UR16 ;  /* 0x00000010000c7c82 */ /* 0x000fe20008000000 */
[----:B------:R-:W-:Y:S05]  /*31a0*/  BRA.U UP2, `(.L_x_51) ;  /* 0xfffffffd02507547 */ /* 0x000fea000b83ffff */
.L_x_46:
[C---:B------:R-:W-:Y:S01]  /*31b0*/  ISETP.NE.AND P0, PT, R9.reuse, 0x2, PT ;  /* 0x000000020900780c */ /* 0x040fe20003f05270 */
[----:B------:R1:W-:Y:S01]  /*31c0*/  UTCBAR [UR30], URZ ;  /* 0x000000ff1e0073e9 */ /* 0x0003e200080000ff */
[----:B------:R-:W-:Y:S02]  /*31d0*/  IMAD.MOV.U32 R8, RZ, RZ, R4 ;  /* 0x000000ffff087224 */ /* 0x000fe400078e0004 */
[----:B------:R-:W-:Y:S02]  /*31e0*/  SEL R0, RZ, 0x1, P0 ;  /* 0x00000001ff007807 */ /* 0x000fe40000000000 */
[----:B------:R-:W-:Y:S02]  /*31f0*/  SEL R9, R9, RZ, P0 ;  /* 0x000000ff09097207 */ /* 0x000fe40000000000 */
[----:B------:R-:W-:Y:S01]  /*3200*/  LOP3.LUT R3, R3, R0, RZ, 0x3c, !PT ;  /* 0x0000000003037212 */ /* 0x000fe200078e3cff */
[----:B------:R-:W-:Y:S06]  /*3210*/  @P1 BRA `(.L_x_52) ;  /* 0xfffffff800c01947 */ /* 0x000fec000383ffff */
[----:B---3--:R-:W3:Y:S01]  /*3220*/  S2UR UR6, SR_CgaCtaId ;  /* 0x00000000000679c3 */ /* 0x008ee20000008800 */
[----:B------:R-:W-:Y:S01]  /*3230*/  ELECT P0, URZ, PT ;  /* 0x0000000000ff782f */ /* 0x000fe20003800000 */
[----:B------:R-:W-:Y:S01]  /*3240*/  IMAD.MOV.U32 R0, RZ, RZ, 0x1 ;  /* 0x00000001ff007424 */ /* 0x000fe200078e00ff */
[----:B------:R-:W-:Y:S01]  /*3250*/  UMOV UR4, 0x40 ;  /* 0x0000004000047882 */ /* 0x000fe20000000000 */
[----:B------:R-:W-:-:S04]  /*3260*/  SHF.L.U32 R3, RZ, 0x1f, RZ ;  /* 0x0000001fff037819 */ /* 0x000fc800000006ff */
[----:B------:R-:W-:Y:S01]  /*3270*/  UVIRTCOUNT.DEALLOC.SMPOOL 0x80 ;  /* 0x000000800000784c */ /* 0x000fe20000000000 */
[----:B---3--:R-:W-:-:S09]  /*3280*/  ULEA UR6, UR6, UR4, 0x18 ;  /* 0x0000000406067291 */ /* 0x008fd2000f8ec0ff */
[----:B------:R3:W-:Y:S01]  /*3290*/  @P0 STS.U8 [UR6+0x1c], R0 ;  /* 0x00001c00ff000988 */ /* 0x0007e20008000006 */
[----:B------:R-:W4:Y:S02]  /*32a0*/  SYNCS.PHASECHK.TRANS64.TRYWAIT P0, [UR13+0xd0], R3 ;  /* 0x0000d003ff0075a7 */ /* 0x000f24000800110d */
[----:B---34-:R-:W-:Y:S05]  /*32b0*/  @!P0 BRA `(.L_x_53) ;  /* 0x000000bc00d88947 */ /* 0x018fea0003800000 */
.L_x_189:
[----:B------:R-:W-:Y:S01]  /*32c0*/  NOP ;  /* 0x0000000000007918 */ /* 0x000fe20000000000 */
[----:B---3--:R-:W3:Y:S01]  /*32d0*/  LDS R0, [UR6+0x14] ;  /* 0x00001406ff007984 */ /* 0x008ee20008000800 */
[----:B------:R-:W-:Y:S01]  /*32e0*/  ULOP3.LUT UR4, UR21, 0xffff, URZ, 0xc0, !UPT ;  /* 0x0000ffff15047892 */ /* 0x000fe2000f8ec0ff */
[----:B------:R-:W-:Y:S01]  /*32f0*/  UMOV UR5, 0xffff ;  /* 0x0000ffff00057882 */ /* 0x000fe20000000000 */
[----:B------:R-:W-:Y:S02]  /*3300*/  UMOV UR7, 0x1 ;  /* 0x0000000100077882 */ /* 0x000fe40000000000 */
[----:B------:R-:W-:-:S04]  /*3310*/  USHF.R.U32.HI UR4, URZ, 0x5, UR4 ;  /* 0x00000005ff047899 */ /* 0x000fc80008011604 */
[----:B------:R-:W-:Y:S02]  /*3320*/  USHF.L.U32 UR5, UR5, UR4, URZ ;  /* 0x0000000405057299 */ /* 0x000fe400080006ff */
[----:B------:R-:W-:-:S04]  /*3330*/  USHF.L.U32 UR4, UR7, UR4, URZ ;  /* 0x0000000407047299 */ /* 0x000fc800080006ff */
[----:B---3--:R-:W-:-:S04]  /*3340*/  LOP3.LUT R0, R0, UR5, RZ, 0xc0, !PT ;  /* 0x0000000500007c12 */ /* 0x008fc8000f8ec0ff */
[----:B------:R-:W-:-:S13]  /*3350*/  ISETP.NE.AND P0, PT, R0, UR5, PT ;  /* 0x0000000500007c0c */ /* 0x000fda000bf05270 */
[----:B------:R-:W-:Y:S05]  /*3360*/  @P0 BRA `(.L_x_54) ;  /* 0x0000000000580947 */ /* 0x000fea0003800000 */
[----:B------:R-:W3:Y:S02]  /*3370*/  LDS R0, [UR6+0x18] ;  /* 0x00001806ff007984 */ /* 0x000ee40008000800 */
[----:B---3--:R-:W-:-:S04]  /*3380*/  LOP3.LUT R0, R0, UR4, RZ, 0xc0, !PT ;  /* 0x0000000400007c12 */ /* 0x008fc8000f8ec0ff */
[----:B------:R-:W-:-:S13]  /*3390*/  ISETP.NE.AND P0, PT, R0, UR4, PT ;  /* 0x0000000400007c0c */ /* 0x000fda000bf05270 */
[----:B------:R-:W-:Y:S05]  /*33a0*/  @P0 BRA `(.L_x_55) ;  /* 0x00000000003c0947 */ /* 0x000fea0003800000 */
[----:B------:R-:W3:Y:S01]  /*33b0*/  S2R R2, SR_LANEID ;  /* 0x0000000000027919 */ /* 0x000ee20000000000 */
[----:B------:R-:W-:Y:S01]  /*33c0*/  ULOP3.LUT UR5, URZ, UR5, URZ, 0x33, !UPT ;  /* 0x00000005ff057292 */ /* 0x000fe2000f8e33ff */
[----:B------:R-:W-:Y:S01]  /*33d0*/  LOP3.LUT R4, RZ, UR4, RZ, 0x33, !PT ;  /* 0x00000004ff047c12 */ /* 0x000fe2000f8e33ff */
[----:B------:R-:W-:Y:S02]  /*33e0*/  VOTEU.ANY UR4, UPT, PT ;  /* 0x0000000000047886 */ /* 0x000fe400038e0100 */
[----:B------:R-:W-:Y:S01]  /*33f0*/  UFLO.U32 UR4, UR4 ;  /* 0x00000004000472bd */ /* 0x000fe200080e0000 */
[----:B------:R-:W4:Y:S01]  /*3400*/  REDUX UR7, R4 ;  /* 0x00000000040773c4 */ /* 0x000f220000000000 */
[----:B------:R-:W-:-:S06]  /*3410*/  IMAD.U32 R0, RZ, RZ, UR5 ;  /* 0x00000005ff007e24 */ /* 0x000fcc000f8e00ff */
[----:B------:R1:W-:Y:S01]  /*3420*/  UTCATOMSWS.AND URZ, UR5 ;  /* 0x0000000500ff79e3 */ /* 0x0003e20008000000 */
[----:B------:R-:W2:Y:S01]  /*3430*/  REDUX UR8, R0 ;  /* 0x00000000000873c4 */ /* 0x000ea20000000000 */
[----:B---3--:R-:W-:Y:S01]  /*3440*/  ISETP.EQ.U32.AND P0, PT, R2, UR4, PT ;  /* 0x0000000402007c0c */ /* 0x008fe2000bf02070 */
[----:B----4-:R-:W-:Y:S01]  /*3450*/  IMAD.U32 R2, RZ, RZ, UR7 ;  /* 0x00000007ff027e24 */ /* 0x010fe2000f8e00ff */
[----:B--2---:R-:W-:-:S11]  /*3460*/  MOV R3, UR8 ;  /* 0x0000000800037c02 */ /* 0x004fd60008000f00 */
[----:B------:R1:W-:Y:S04]  /*3470*/  @P0 ATOMS.AND RZ, [UR6+0x14], R3 ;  /* 0x00001403ffff098c */ /* 0x0003e8000a800006 */
[----:B------:R1:W-:Y:S01]  /*3480*/  @P0 ATOMS.AND RZ, [UR6+0x18], R2 ;  /* 0x00001802ffff098c */ /* 0x0003e2000a800006 */
[----:B------:R-:W-:Y:S05]  /*3490*/  BRA `(.L_x_56) ;  /* 0x0000000000147947 */ /* 0x000fea0003800000 */
.L_x_55:
[----:B------:R-:W-:Y:S02]  /*34a0*/  MOV R2, 0x34c0 ;  /* 0x000034c000027802 */ /* 0x000fe40000000f00 */
[----:B-12--5:R-:W-:Y:S05]  /*34b0*/  CALL.REL.NOINC `($__internal_0_$__cuda_sm10x_tcgen05_guardrail_trap_col_being_dealloced_not_returned_by_alloc) ;  /* 0x000000c400587944 */ /* 0x026fea0003c00000 */
[----:B------:R-:W-:Y:S05]  /*34c0*/  BRA `(.L_x_56) ;  /* 0x0000000000087947 */ /* 0x000fea0003800000 */
.L_x_54:
[----:B------:R-:W-:Y:S02]  /*34d0*/  MOV R2, 0x34f0 ;  /* 0x000034f000027802 */ /* 0x000fe40000000f00 */
[----:B-12--5:R-:W-:Y:S05]  /*34e0*/  CALL.REL.NOINC `($__internal_2_$__cuda_sm10x_tcgen05_guardrail_trap_unallocated_columns_being_dealloced) ;  /* 0x000000c400647944 */ /* 0x026fea0003c00000 */
.L_x_56:
[----:B------:R-:W-:Y:S01]  /*34f0*/  NOP ;  /* 0x0000000000007918 */ /* 0x000fe20000000000 */
[----:B-1----:R-:W-:Y:S05]  /*3500*/  EXIT ;  /* 0x000000000000794d */ /* 0x002fea0003800000 */
.L_x_40:
[----:B------:R-:W-:-:S09]  /*3510*/  UISETP.NE.OR UP0, UPT, UR24, 0x3, !UP3 ;  /* 0x000000031800788c */ /* 0x000fd2000df05670 */
[----:B------:R-:W-:Y:S05]  /*3520*/  BRA.U UP0, `(.L_x_57) ;  /* 0x00000029004c7547 */ /* 0x000fea000b800000 */
[----:B------:R-:W1:Y:S01]  /*3530*/  LDCU.64 UR4, c[0x0][0xa88] ;  /* 0x00015100ff0477ac */ /* 0x000e620008000a00 */
[----:B------:R-:W2:Y:S01]  /*3540*/  LDC.64 R12, c[0x0][0x348] ;  /* 0x0000d200ff0c7b82 */ /* 0x000ea20000000a00 */
[----:B------:R-:W-:Y:S01]  /*3550*/  R2UR UR54, R73 ;  /* 0x00000000493672ca */ /* 0x000fe200000e0000 */
[----:B------:R-:W-:Y:S01]  /*3560*/  HFMA2 R9, -RZ, RZ, 0, 0 ;  /* 0x00000000ff097431 */ /* 0x000fe200000001ff */
[----:B------:R-:W3:Y:S01]  /*3570*/  LDCU UR45, c[0x0][0x370] ;  /* 0x00006e00ff2d77ac */ /* 0x000ee20008000800 */
[----:B------:R-:W-:Y:S01]  /*3580*/  R2UR UR52, R78 ;  /* 0x000000004e3472ca */ /* 0x000fe200000e0000 */
[----:B------:R-:W-:Y:S01]  /*3590*/  IMAD.MOV.U32 R11, RZ, RZ, 0x1 ;  /* 0x00000001ff0b7424 */ /* 0x000fe200078e00ff */
[----:B------:R-:W3:Y:S01]  /*35a0*/  LDCU.128 UR48, c[0x0][0xd10] ;  /* 0x0001a200ff3077ac */ /* 0x000ee20008000c00 */
[----:B------:R-:W-:Y:S02]  /*35b0*/  IMAD.MOV.U32 R10, RZ, RZ, RZ ;  /* 0x000000ffff0a7224 */ /* 0x000fe400078e00ff */
[----:B------:R-:W-:Y:S01]  /*35c0*/  IMAD.MOV.U32 R3, RZ, RZ, 0x4000 ;  /* 0x00004000ff037424 */ /* 0x000fe200078e00ff */
[----:B------:R-:W4:Y:S01]  /*35d0*/  LDCU UR41, c[0x0][0x374] ;  /* 0x00006e80ff2977ac */ /* 0x000f220008000800 */
[----:B------:R-:W4:Y:S01]  /*35e0*/  LDCU.64 UR42, c[0x0][0xa90] ;  /* 0x00015200ff2a77ac */ /* 0x000f220008000a00 */
[----:B-1----:R-:W-:Y:S01]  /*35f0*/  UISETP.NE.U32.AND UP0, UPT, UR4, URZ, UPT ;  /* 0x000000ff0400728c */ /* 0x002fe2000bf05070 */
[----:B------:R-:W1:Y:S01]  /*3600*/  LDCU UR15, c[0x0][0xd0c] ;  /* 0x0001a180ff0f77ac */ /* 0x000e620008000800 */
[----:B------:R-:W1:Y:S01]  /*3610*/  LDCU UR55, c[0x0][0xd20] ;  /* 0x0001a400ff3777ac */ /* 0x000e620008000800 */
[----:B------:R-:W1:Y:S01]  /*3620*/  LDCU UR4, c[0x0][0xd30] ;  /* 0x0001a600ff0477ac */ /* 0x000e620008000800 */
[----:B------:R-:W-:-:S02]  /*3630*/  UISETP.NE.AND.EX UP6, UPT, UR5, URZ, UPT, UP0 ;  /* 0x000000ff0500728c */ /* 0x000fc4000bfc5300 */
[----:B------:R-:W-:Y:S02]  /*3640*/  UISETP.NE.AND UP0, UPT, UR24, 0x2, UPT ;  /* 0x000000021800788c */ /* 0x000fe4000bf05270 */
[----:B---3--:R-:W-:Y:S02]  /*3650*/  UIMAD.WIDE.U32 UR8, UR45, UR48, URZ ;  /* 0x000000302d0872a5 */ /* 0x008fe4000f8e00ff */
[----:B----4-:R-:W-:Y:S02]  /*3660*/  UIMAD.WIDE.U32 UR6, UR41, UR51, URZ ;  /* 0x00000033290672a5 */ /* 0x010fe4000f8e00ff */
[----:B------:R-:W-:Y:S02]  /*3670*/  USEL UR53, URZ, 0x1, UP0 ;  /* 0x00000001ff357887 */ /* 0x000fe40008000000 */
[----:B------:R-:W-:Y:S01]  /*3680*/  UISETP.NE.U32.AND UP0, UPT, UR42, URZ, UPT ;  /* 0x000000ff2a00728c */ /* 0x000fe2000bf05070 */
[----:B------:R-:W-:Y:S01]  /*3690*/  UMOV UR32, 0x400 ;  /* 0x0000040000207882 */ /* 0x000fe20000000000 */
[----:B------:R-:W-:Y:S01]  /*36a0*/  UMOV UR5, UR9 ;  /* 0x0000000900057c82 */ /* 0x000fe20008000000 */
[----:B------:R-:W-:Y:S01]  /*36b0*/  UMOV UR6, UR7 ;  /* 0x0000000700067c82 */ /* 0x000fe20008000000 */
[----:B------:R-:W-:-:S02]  /*36c0*/  UISETP.GE.AND UP4, UPT, UR44, 0x1, UPT ;  /* 0x000000012c00788c */ /* 0x000fc4000bf86270 */
[----:B------:R-:W-:Y:S02]  /*36d0*/  UISETP.NE.AND UP3, UPT, UR44, 0x1, UPT ;  /* 0x000000012c00788c */ /* 0x000fe4000bf65270 */
[----:B------:R-:W-:Y:S01]  /*36e0*/  UISETP.NE.AND.EX UP5, UPT, UR43, URZ, UPT, UP0 ;  /* 0x000000ff2b00728c */ /* 0x000fe2000bfa5300 */
[----:B------:R-:W-:Y:S01]  /*36f0*/  UMOV UR29, URZ ;  /* 0x000000ff001d7c82 */ /* 0x000fe20008000000 */
[----:B------:R-:W-:Y:S01]  /*3700*/  UMOV UR35, URZ ;  /* 0x000000ff00237c82 */ /* 0x000fe20008000000 */
[----:B------:R-:W-:Y:S01]  /*3710*/  UPLOP3.LUT UP1, UPT, UPT, UPT, UPT, 0x40, 0x4 ;  /* 0x000000000004789c */ /* 0x000fe20003f2e870 */
[----:B------:R-:W3:Y:S01]  /*3720*/  LDCU.64 UR22, c[0x0][0xd28] ;  /* 0x0001a500ff1677ac */ /* 0x000ee20008000a00 */
[----:B------:R-:W-:Y:S02]  /*3730*/  ULEA UR32, UR37, UR32, 0x18 ;  /* 0x0000002025207291 */ /* 0x000fe4000f8ec0ff */
[----:B-1----:R-:W-:Y:S02]  /*3740*/  UISETP.NE.AND UP3, UPT, UR15, 0x1, UPT ;  /* 0x000000010f00788c */ /* 0x002fe4000bf65270 */
[----:B------:R-:W-:-:S02]  /*3750*/  USHF.R.U32.HI UR47, URZ, UR49, UR5 ;  /* 0x00000031ff2f7299 */ /* 0x000fc40008011605 */
[----:B------:R-:W-:Y:S02]  /*3760*/  USHF.R.U32.HI UR46, URZ, UR55, UR6 ;  /* 0x00000037ff2e7299 */ /* 0x000fe40008011606 */
[----:B------:R-:W-:Y:S02]  /*3770*/  UISETP.NE.AND UP0, UPT, UR50, 0x1, UPT ;  /* 0x000000013200788c */ /* 0x000fe4000bf05270 */
[----:B--2---:R-:W-:-:S11]  /*3780*/  UISETP.NE.AND UP4, UPT, UR4, 0x1, UPT ;  /* 0x000000010400788c */ /* 0x004fd6000bf85270 */
.L_x_72:
[C---:B------:R-:W-:Y:S02]  /*3790*/  LEA R8, R10.reuse, UR32, 0x3 ;  /* 0x000000200a087c11 */ /* 0x040fe4000f8e18ff */
[----:B------:R-:W-:Y:S02]  /*37a0*/  SHF.L.U32 R5, R9, 0x1f, RZ ;  /* 0x0000001f09057819 */ /* 0x000fe400000006ff */
[----:B------:R-:W-:Y:S02]  /*37b0*/  LEA R6, R10, UR32, 0x4 ;  /* 0x000000200a067c11 */ /* 0x000fe4000f8e20ff */
[----:B------:R-:W1:Y:S02]  /*37c0*/  SYNCS.PHASECHK.TRANS64.TRYWAIT P0, [R8+URZ+0x80], R5 ;  /* 0x00008005080075a7 */ /* 0x000e6400080011ff */
[----:B-12---:R-:W-:Y:S05]  /*37d0*/  @!P0 BRA `(.L_x_58) ;  /* 0x000000b800a88947 */ /* 0x006fea0003800000 */
.L_x_190:
[----:B-1----:R-:W1:Y:S01]  /*37e0*/  LDS.128 R4, [R6+0xe0] ;  /* 0x0000e00006047984 */ /* 0x002e620000000c00 */
[----:B------:R-:W-:Y:S01]  /*37f0*/  UISETP.GE.AND UP0, UPT, UR44, 0x1, UPT ;  /* 0x000000012c00788c */ /* 0x000fe2000bf06270 */
[----:B------:R-:W-:Y:S01]  /*3800*/  @!PT LDS RZ, [RZ] ;  /* 0x00000000fffff984 */ /* 0x000fe20000000800 */
[----:B------:R-:W-:Y:S01]  /*3810*/  @!PT LDS RZ, [RZ] ;  /* 0x00000000fffff984 */ /* 0x000fe20000000800 */
[----:B------:R-:W-:Y:S01]  /*3820*/  @!PT LDS RZ, [RZ] ;  /* 0x00000000fffff984 */ /* 0x000fe20000000800 */
[----:B------:R-:W-:Y:S01]  /*3830*/  @!PT LDS RZ, [RZ] ;  /* 0x00000000fffff984 */ /* 0x000fe20000000800 */
[----:B------:R2:W-:Y:S06]  /*3840*/  MEMBAR.ALL.CTA ;  /* 0x0000000000007992 */ /* 0x0005ec0000008000 */
[----:B--2---:R-:W2:Y:S01]  /*3850*/  FENCE.VIEW.ASYNC.S ;  /* 0x00000000000073c6 */ /* 0x004ea20000000000 */
[----:B-1----:R-:W-:Y:S11]  /*3860*/  LOP3.LUT P0, RZ, R6, 0x1, RZ, 0xc0, !PT ;  /* 0x0000000106ff7812 */ /* 0x002ff6000780c0ff */
[----:B------:R-:W-:Y:S02]  /*3870*/  @!UPT UIADD3 URZ, UPT, UPT, URZ, URZ, URZ ;  /* 0x000000fffffff290 */ /* 0x000fe4000fffe0ff */
[----:B--2---:R-:W-:Y:S01]  /*3880*/  VOTEU.ANY UP3, P0 ;  /* 0x0000000000ff7886 */ /* 0x004fe20000060100 */
[----:B------:R-:W-:Y:S11]  /*3890*/  PLOP3.LUT P0, PT, PT, PT, UP3, 0x80, 0x8 ;  /* 0x000000000008781c */ /* 0x000ff60003f0f038 */
[----:B------:R-:W-:Y:S02]  /*38a0*/  @!UPT UIADD3 URZ, UPT, UPT, URZ, URZ, URZ ;  /* 0x000000fffffff290 */ /* 0x000fe4000fffe0ff */
[----:B------:R-:W-:Y:S02]  /*38b0*/  @P0 SHF.R.U32.HI R0, RZ, 0x10, R5 ;  /* 0x00000010ff000819 */ /* 0x000fe40000011605 */
[----:B------:R-:W-:Y:S02]  /*38c0*/  @P0 MOV R2, R4 ;  /* 0x0000000400020202 */ /* 0x000fe40000000f00 */
[----:B------:R-:W-:Y:S01]  /*38d0*/  @P0 R2UR UR4, R0 ;  /* 0x00000000000402ca */ /* 0x000fe200000e0000 */
[----:B------:R-:W-:Y:S01]  /*38e0*/  VIADD R0, R8, 0x90 ;  /* 0x0000009008007836 */ /* 0x000fe20000000000 */
[----:B------:R-:W-:Y:S02]  /*38f0*/  @P0 LOP3.LUT R4, R5, 0xffff, RZ, 0xc0, !PT ;  /* 0x0000ffff05040812 */ /* 0x000fe400078ec0ff */
[----:B------:R-:W-:Y:S02]  /*3900*/  @P0 R2UR UR6, R2 ;  /* 0x00000000020602ca */ /* 0x000fe400000e0000 */
[----:B------:R-:W-:Y:S02]  /*3910*/  PRMT R0, RZ, 0x654, R0 ;  /* 0x00000654ff007816 */ /* 0x000fe40000000000 */
[----:B------:R-:W-:Y:S02]  /*3920*/  @P0 R2UR UR5, R4 ;  /* 0x00000000040502ca */ /* 0x000fe400000e0000 */
[----:B------:R1:W-:Y:S03]  /*3930*/  SYNCS.ARRIVE.TRANS64.RED.A1T0 RZ, [R0+URZ], RZ ;  /* 0x000000ff00ff79a7 */ /* 0x0003e600081004ff */
[----:B------:R-:W-:Y:S04]  /*3940*/  @UP3 UMOV UR40, UR4 ;  /* 0x0000000400283c82 */ /* 0x000fe80008000000 */
[----:B------:R-:W-:Y:S04]  /*3950*/  @UP3 UMOV UR14, UR6 ;  /* 0x00000006000e3c82 */ /* 0x000fe80008000000 */
[----:B------:R-:W-:Y:S01]  /*3960*/  @UP3 UMOV UR13, UR5 ;  /* 0x00000005000d3c82 */ /* 0x000fe20008000000 */
[----:B------:R-:W-:Y:S05]  /*3970*/  BRA.U !UP0, `(.L_x_59) ;  /* 0x0000000108c07547 */ /* 0x000fea000b800000 */
[----:B------:R-:W-:Y:S02]  /*3980*/  UIMAD.WIDE.U32 UR8, UR13, UR51, URZ ;  /* 0x000000330d0872a5 */ /* 0x000fe4000f8e00ff */
[----:B------:R-:W-:Y:S02]  /*3990*/  UP2UR UR10, UPR, URZ, 0x4 ;  /* 0x00000004ff0a7883 */ /* 0x000fe40008000000 */
[----:B------:R-:W-:Y:S02]  /*39a0*/  UISETP.NE.AND UP2, UPT, UR50, 0x1, UPT ;  /* 0x000000013200788c */ /* 0x000fe4000bf45270 */
[----:B------:R-:W-:Y:S02]  /*39b0*/  UIMAD.WIDE.U32 UR16, UR14, UR48, URZ ;  /* 0x000000300e1072a5 */ /* 0x000fe4000f8e00ff */
[----:B------:R-:W-:Y:S02]  /*39c0*/  USEL UR4, UR41, UR46, !UP2 ;  /* 0x0000002e29047287 */ /* 0x000fe4000d000000 */
[----:B------:R-:W-:Y:S02]  /*39d0*/  UISETP.NE.AND UP0, UPT, UR15, 0x1, UPT ;  /* 0x000000010f00788c */ /* 0x000fe4000bf05270 */
[----:B------:R-:W-:Y:S02]  /*39e0*/  UP2UR UR24, UPR, URZ, 0x2 ;  /* 0x00000002ff187883 */ /* 0x000fe40008000000 */
[----:B------:R-:W-:Y:S02]  /*39f0*/  UISETP.NE.AND UP1, UPT, UR44, 0x1, UPT ;  /* 0x000000012c00788c */ /* 0x000fe4000bf25270 */
[----:B---3--:R-:W-:Y:S02]  /*3a00*/  UIMAD.WIDE.U32 UR18, UR4, UR22, URZ ;  /* 0x00000016041272a5 */ /* 0x008fe4000f8e00ff */
[----:B------:R-:W-:Y:S01]  /*3a10*/  USEL UR7, UR45, UR47, !UP0 ;  /* 0x0000002f2d077287 */ /* 0x000fe2000c000000 */
[----:B------:R-:W-:Y:S02]  /*3a20*/  UMOV UR5, UR9 ;  /* 0x0000000900057c82 */ /* 0x000fe40008000000 */
[----:B------:R-:W-:Y:S02]  /*3a30*/  USHF.R.U32.HI UR6, URZ, UR55, UR5 ;  /* 0x00000037ff067299 */ /* 0x000fe40008011605 */
[----:B------:R-:W-:Y:S02]  /*3a40*/  UIMAD.WIDE.U32 UR20, UR7, UR22, URZ ;  /* 0x00000016071472a5 */ /* 0x000fe4000f8e00ff */
[----:B------:R-:W-:Y:S02]  /*3a50*/  USEL UR6, UR13, UR6, !UP2 ;  /* 0x000000060d067287 */ /* 0x000fe4000d000000 */
[----:B------:R-:W-:Y:S01]  /*3a60*/  UISETP.NE.AND UP2, UPT, UR10, URZ, UPT ;  /* 0x000000ff0a00728c */ /* 0x000fe2000bf45270 */
[----:B------:R-:W-:Y:S01]  /*3a70*/  UMOV UR5, UR17 ;  /* 0x0000001100057c82 */ /* 0x000fe20008000000 */
[----:B------:R-:W-:Y:S02]  /*3a80*/  UIMAD.WIDE.U32 UR16, UR6, UR22, URZ ;  /* 0x00000016061072a5 */ /* 0x000fe4000f8e00ff */
[----:B------:R-:W-:Y:S03]  /*3a90*/  USHF.R.U32.HI UR8, URZ, UR49, UR5 ;  /* 0x00000031ff087299 */ /* 0x000fe60008011605 */
[----:B------:R-:W-:Y:S02]  /*3aa0*/  UMOV UR5, UR19 ;  /* 0x0000001300057c82 */ /* 0x000fe40008000000 */
[----:B------:R-:W-:Y:S03]  /*3ab0*/  @UP1 USHF.R.U32.HI UR4, URZ, UR23, UR5 ;  /* 0x00000017ff041299 */ /* 0x000fe60008011605 */
[----:B------:R-:W-:Y:S01]  /*3ac0*/  UMOV UR5, UR21 ;  /* 0x0000001500057c82 */ /* 0x000fe20008000000 */
[----:B------:R-:W-:Y:S02]  /*3ad0*/  UIMAD UR4, UR44, UR4, URZ ;  /* 0x000000042c0472a4 */ /* 0x000fe4000f8e02ff */
[----:B------:R-:W-:Y:S02]  /*3ae0*/  @UP1 USHF.R.U32.HI UR7, URZ, UR23, UR5 ;  /* 0x00000017ff071299 */ /* 0x000fe40008011605 */
[----:B------:R-:W-:Y:S02]  /*3af0*/  USEL UR5, UR14, UR8, !UP0 ;  /* 0x000000080e057287 */ /* 0x000fe4000c000000 */
[----:B------:R-:W-:Y:S02]  /*3b00*/  UIMAD UR8, UR44, UR7, URZ ;  /* 0x000000072c0872a4 */ /* 0x000fe4000f8e02ff */
[----:B------:R-:W-:Y:S03]  /*3b10*/  UISETP.GE.AND UP0, UPT, UR6, UR4, UPT ;  /* 0x000000040600728c */ /* 0x000fe6000bf06270 */
[----:B------:R-:W-:Y:S01]  /*3b20*/  UMOV UR4, UR17 ;  /* 0x0000001100047c82 */ /* 0x000fe20008000000 */
[----:B------:R-:W-:Y:S02]  /*3b30*/  UISETP.GE.OR UP0, UPT, UR5, UR8, UP0 ;  /* 0x000000080500728c */ /* 0x000fe40008706670 */
[----:B------:R-:W-:Y:S02]  /*3b40*/  USHF.R.U32.HI UR4, URZ, UR23, UR4 ;  /* 0x00000017ff047299 */ /* 0x000fe40008011604 */
[----:B------:R-:W-:Y:S02]  /*3b50*/  UIMAD.WIDE.U32 UR8, UR5, UR22, URZ ;  /* 0x00000016050872a5 */ /* 0x000fe4000f8e00ff */
[----:B------:R-:W-:Y:S04]  /*3b60*/  USEL UR10, UR6, UR4, !UP1 ;  /* 0x00000004060a7287 */ /* 0x000fe8000c800000 */
[----:B------:R-:W-:Y:S01]  /*3b70*/  UIADD3 UR12, UPT, UPT, -UR10, URZ, URZ ;  /* 0x000000ff0a0c7290 */ /* 0x000fe2000fffe1ff */
[----:B------:R-:W-:Y:S02]  /*3b80*/  @!UP0 UMOV UR4, UR9 ;  /* 0x0000000900048c82 */ /* 0x000fe40008000000 */
[----:B------:R-:W-:Y:S02]  /*3b90*/  @!UP0 USHF.R.U32.HI UR4, URZ, UR23, UR4 ;  /* 0x00000017ff048299 */ /* 0x000fe40008011604 */
[----:B------:R-:W-:Y:S02]  /*3ba0*/  UIMAD UR8, UR44, UR12, UR6 ;  /* 0x0000000c2c0872a4 */ /* 0x000fe4000f8e0206 */
[----:B------:R-:W-:Y:S02]  /*3bb0*/  @!UP0 USEL UR4, UR5, UR4, !UP1 ;  /* 0x0000000405048287 */ /* 0x000fe4000c800000 */
[----:B------:R-:W-:Y:S02]  /*3bc0*/  UISETP.NE.AND UP1, UPT, UR24, URZ, UPT ;  /* 0x000000ff1800728c */ /* 0x000fe4000bf25270 */
[----:B------:R-:W-:Y:S02]  /*3bd0*/  @!UP0 UIMAD UR7, UR7, UR8, UR4 ;  /* 0x00000008070782a4 */ /* 0x000fe4000f8e0204 */
[----:B------:R-:W-:Y:S02]  /*3be0*/  @!UP0 UIADD3 UR9, UPT, UPT, UR10, -UR4, URZ ;  /* 0x800000040a098290 */ /* 0x000fe4000fffe0ff */
[----:B------:R-:W-:Y:S02]  /*3bf0*/  UIADD3 UR8, UPT, UPT, -UR6, URZ, URZ ;  /* 0x000000ff06087290 */ /* 0x000fe4000fffe1ff */
[----:B------:R-:W-:Y:S02]  /*3c00*/  UIADD3 UR4, UPT, UPT, -UR5, URZ, URZ ;  /* 0x000000ff05047290 */ /* 0x000fe4000fffe1ff */
[----:B------:R-:W-:Y:S03]  /*3c10*/  @!UP0 UIMAD UR6, UR9, UR44, UR5 ;  /* 0x0000002c090682a4 */ /* 0x000fe6000f8e0205 */
[----:B------:R-:W-:Y:S01]  /*3c20*/  @!UP0 UMOV UR5, UR7 ;  /* 0x0000000700058c82 */ /* 0x000fe20008000000 */
[----:B------:R-:W-:Y:S02]  /*3c30*/  UIMAD UR7, UR15, UR4, UR14 ;  /* 0x000000040f0772a4 */ /* 0x000fe4000f8e020e */
[----:B------:R-:W-:Y:S02]  /*3c40*/  UIMAD UR4, UR50, UR8, UR13 ;  /* 0x00000008320472a4 */ /* 0x000fe4000f8e020d */
[----:B------:R-:W-:Y:S02]  /*3c50*/  UIMAD UR14, UR5, UR15, UR7 ;  /* 0x0000000f050e72a4 */ /* 0x000fe4000f8e0207 */
[----:B------:R-:W-:Y:S11]  /*3c60*/  UIMAD UR13, UR6, UR50, UR4 ;  /* 0x00000032060d72a4 */ /* 0x000ff6000f8e0204 */
[----:B------:R-:W-:Y:S01]  /*3c70*/  @!UPT UIADD3 URZ, UPT, UPT, URZ, URZ, URZ ;  /* 0x000000fffffff290 */ /* 0x000fe2000fffe0ff */
.L_x_59:
[----:B------:R-:W2:Y:S01]  /*3c80*/  @!UP4 LDCU.128 UR16, c[0x0][0xd10] ;  /* 0x0001a200ff10c7ac */ /* 0x000ea20008000c00 */
[----:B------:R-:W-:Y:S04]  /*3c90*/  ISETP.NE.U32.AND P1, PT, RZ, UR42, PT ;  /* 0x0000002aff007c0c */ /* 0x000fe8000bf25070 */
[----:B------:R-:W-:Y:S01]  /*3ca0*/  ISETP.NE.AND.EX P1, PT, RZ, UR43, PT, P1 ;  /* 0x0000002bff007c0c */ /* 0x000fe2000bf25310 */
[----:B------:R-:W4:Y:S01]  /*3cb0*/  @!UP4 LDCU UR5, c[0x0][0xd0c] ;  /* 0x0001a180ff05c7ac */ /* 0x000f220008000800 */
[----:B------:R-:W-:Y:S02]  /*3cc0*/  USHF.L.U32 UR33, UR25, 0x8, URZ ;  /* 0x0000000819217899 */ /* 0x000fe400080006ff */
[----:B------:R-:W-:Y:S02]  /*3cd0*/  USHF.L.U32 UR26, UR11, 0x7, URZ ;  /* 0x000000070b1a7899 */ /* 0x000fe400080006ff */
[----:B--2---:R-:W-:Y:S07]  /*3ce0*/  UIMAD.WIDE.U32 UR6, UR14, UR16, URZ ;  /* 0x000000100e0672a5 */ /* 0x004fee000f8e00ff */
[----:B------:R-:W-:Y:S01]  /*3cf0*/  @!UP4 UMOV UR4, UR7 ;  /* 0x000000070004cc82 */ /* 0x000fe20008000000 */
[----:B----4-:R-:W-:Y:S02]  /*3d00*/  @!UP4 UISETP.NE.AND UP0, UPT, UR5, 0x1, UPT ;  /* 0x000000010500c88c */ /* 0x010fe4000bf05270 */
[----:B------:R-:W-:Y:S02]  /*3d10*/  @!UP4 USHF.R.U32.HI UR4, URZ, UR17, UR4 ;  /* 0x00000011ff04c299 */ /* 0x000fe40008011604 */
[----:B------:R-:W-:Y:S02]  /*3d20*/  UIMAD.WIDE.U32 UR6, UR13, UR19, URZ ;  /* 0x000000130d0672a5 */ /* 0x000fe4000f8e00ff */
[----:B------:R-:W-:Y:S02]  /*3d30*/  @!UP4 USEL UR8, UR14, UR4, !UP0 ;  /* 0x000000040e08c287 */ /* 0x000fe4000c000000 */
[----:B------:R-:W-:Y:S03]  /*3d40*/  @!UP4 UISETP.NE.AND UP0, UPT, UR18, 0x1, UPT ;  /* 0x000000011200c88c */ /* 0x000fe6000bf05270 */
[----:B------:R-:W-:Y:S02]  /*3d50*/  @!UP4 UMOV UR6, UR7 ;  /* 0x000000070006cc82 */ /* 0x000fe40008000000 */
[----:B------:R-:W2:Y:S02]  /*3d60*/  @!UP4 LDCU UR4, c[0x0][0xd20] ;  /* 0x0001a400ff04c7ac */ /* 0x000ea40008000800 */
[----:B--2---:R-:W-:Y:S04]  /*3d70*/  @!UP4 USHF.R.U32.HI UR6, URZ, UR4, UR6 ;  /* 0x00000004ff06c299 */ /* 0x004fe80008011606 */
[----:B------:R-:W-:Y:S04]  /*3d80*/  @!UP4 USEL UR6, UR13, UR6, !UP0 ;  /* 0x000000060d06c287 */ /* 0x000fe8000c000000 */
[----:B------:R-:W-:Y:S02]  /*3d90*/  @!UP4 UIADD3 UR4, UPT, UPT, -UR8, UR6, URZ ;  /* 0x000000060804c290 */ /* 0x000fe4000fffe1ff */
[----:B------:R-:W-:Y:S02]  /*3da0*/  @!UP4 UIADD3 UR6, UPT, UPT, UR8, -UR6, URZ ;  /* 0x800000060806c290 */ /* 0x000fe4000fffe0ff */
[----:B------:R-:W-:Y:S02]  /*3db0*/  @!UP4 UIMAD UR14, UR4, UR5, UR14 ;  /* 0x00000005040ec2a4 */ /* 0x000fe4000f8e020e */
[----:B------:R-:W-:Y:S01]  /*3dc0*/  @!UP4 UIMAD UR13, UR6, UR18, UR13 ;  /* 0x00000012060dc2a4 */ /* 0x000fe2000f8e020d */
[----:B------:R-:W-:Y:S11]  /*3dd0*/  BRA.U UP1, `(.L_x_60) ;  /* 0x0000000101107547 */ /* 0x000ff6000b800000 */
[----:B-1----:R-:W-:Y:S04]  /*3de0*/  MOV R0, UR53 ;  /* 0x0000003500007c02 */ /* 0x002fe80008000f00 */
[----:B------:R-:W-:Y:S04]  /*3df0*/  SHF.L.U32 R5, R0, 0x1f, RZ ;  /* 0x0000001f00057819 */ /* 0x000fe800000006ff */
[----:B------:R-:W1:Y:S02]  /*3e00*/  SYNCS.PHASECHK.TRANS64.TRYWAIT P0, [UR32+0x78], R5 ;  /* 0x00007805ff0075a7 */ /* 0x000e640008001120 */
[----:B-1----:R-:W-:Y:S05]  /*3e10*/  @!P0 BRA `(.L_x_61) ;  /* 0x000000b4002c8947 */ /* 0x002fea0003800000 */
.L_x_60:
[----:B------:R-:W-:Y:S05]  /*3e20*/  BRA.U !UP5, `(.L_x_62) ;  /* 0x000000010d387547 */ /* 0x000fea000b800000 */
[----:B------:R-:W-:Y:S01]  /*3e30*/  UPLOP3.LUT UP2, UPT, UPT, UPT, UP6, 0x80, 0x8 ;  /* 0x000000000008789c */ /* 0x000fe20003f4f060 */
[----:B-1----:R-:W-:Y:S01]  /*3e40*/  HFMA2 R0, -RZ, RZ, 0, 5.9604644775390625e-08 ;  /* 0x00000001ff007431 */ /* 0x002fe200000001ff */
[----:B------:R-:W1:Y:S01]  /*3e50*/  LDCU.64 UR8, c[0x0][0x358] ;  /* 0x00006b00ff0877ac */ /* 0x000e620008000a00 */
[----:B------:R-:W-:Y:S03]  /*3e60*/  IMAD.MOV.U32 R79, RZ, RZ, 0x1 ;  /* 0x00000001ff4f7424 */ /* 0x000fe600078e00ff */
[----:B------:R-:W-:Y:S05]  /*3e70*/  PLOP3.LUT P0, PT, PT, PT, UP2, 0x80, 0x8 ;  /* 0x000000000008781c */ /* 0x000fea0003f0f028 */
[----:B------:R-:W2:Y:S01]  /*3e80*/  @UP2 LDCU.64 UR4, c[0x0][0xa88] ;  /* 0x00015100ff0427ac */ /* 0x000ea20008000a00 */
[----:B------:R-:W-:Y:S07]  /*3e90*/  @UP2 UIMAD UR6, UR36, UR42, URZ ;  /* 0x0000002a240622a4 */ /* 0x000fee000f8e02ff */
[----:B------:R-:W-:Y:S01]  /*3ea0*/  @!P0 PRMT R79, R0, 0x7610, R79 ;  /* 0x00007610004f8816 */ /* 0x000fe2000000004f */
[----:B--2---:R-:W-:Y:S06]  /*3eb0*/  @UP2 UIMAD.WIDE UR4, UR6, 0x4, UR4 ;  /* 0x00000004060428a5 */ /* 0x004fec000f8e0204 */
[----:B------:R-:W-:Y:S01]  /*3ec0*/  IMAD.U32 R4, RZ, RZ, UR4 ;  /* 0x00000004ff047e24 */ /* 0x000fe2000f8e00ff */
[----:B------:R-:W-:Y:S04]  /*3ed0*/  MOV R5, UR5 ;  /* 0x0000000500057c02 */ /* 0x000fe80008000f00 */
[----:B------:R-:W2:Y:S01]  /*3ee0*/  @!UP2 LDCU UR4, c[0x0][0xa80] ;  /* 0x00015000ff04a7ac */ /* 0x000ea20008000800 */
[----:B-1---5:R4:W5:Y:S02]  /*3ef0*/  @P0 LDG.E R40, desc[UR8][R4.64] ;  /* 0x0000000804280981 */ /* 0x022964000c1e1900 */
[----:B--2-4-:R-:W-:Y:S07]  /*3f00*/  @!P0 IMAD.U32 R40, RZ, RZ, UR4 ;  /* 0x00000004ff288e24 */ /* 0x014fee000f8e00ff */
.L_x_62:
[----:B-----5:R-:W-:Y:S01]  /*3f10*/  @!P1 ISETP.EQ.AND P0, PT, R40, RZ, PT ;  /* 0x000000ff2800920c */ /* 0x020fe20003f02270 */
[----:B------:R-:W-:Y:S01]  /*3f20*/  @!UPT UIADD3 URZ, UPT, UPT, URZ, URZ, URZ ;  /* 0x000000fffffff290 */ /* 0x000fe2000fffe0ff */
[----:B------:R-:W-:Y:S11]  /*3f30*/  @!P1 BRA `(.L_x_63) ;  /* 0x0000000000149947 */ /* 0x000ff60003800000 */
[----:B------:R-:W-:Y:S02]  /*3f40*/  LOP3.LUT P1, RZ, R79, 0xff, RZ, 0xc0, !PT ;  /* 0x000000ff4fff7812 */ /* 0x000fe4000782c0ff */
[----:B------:R-:W-:Y:S04]  /*3f50*/  PLOP3.LUT P0, PT, PT, PT, UP2, 0x80, 0x8 ;  /* 0x000000000008781c */ /* 0x000fe80003f0f028 */
[----:B------:R-:W-:Y:S07]  /*3f60*/  PLOP3.LUT P0, PT, P0, PT, PT, 0x8, 0x80 ;  /* 0x000000000080781c */ /* 0x000fee000070e170 */
[----:B------:R-:W-:Y:S11]  /*3f70*/  @P1 ISETP.EQ.AND P0, PT, R40, RZ, PT ;  /* 0x000000ff2800120c */ /* 0x000ff60003f02270 */
[----:B------:R-:W-:Y:S02]  /*3f80*/  @!UPT UIADD3 URZ, UPT, UPT, URZ, URZ, URZ ;  /* 0x000000fffffff290 */ /* 0x000fe4000fffe0ff */
.L_x_63:
[----:B------:R-:W-:Y:S01]  /*3f90*/  ULEA UR16, UR29, UR32, 0x3 ;  /* 0x000000201d107291 */ /* 0x000fe2000f8e18ff */
[----:B-1----:R-:W-:Y:S02]  /*3fa0*/  SHF.L.U32 R5, R11, 0x1f, RZ ;  /* 0x0000001f0b057819 */ /* 0x002fe400000006ff */
[----:B------:R-:W-:Y:S01]  /*3fb0*/  ELECT P1, URZ, PT ;  /* 0x0000000000ff782f */ /* 0x000fe20003820000 */
[----:B------:R-:W-:Y:S03]  /*3fc0*/  ULOP3.LUT UR34, UR35, 0x1, URZ, 0xc0, !UPT ;  /* 0x0000000123227892 */ /* 0x000fe6000f8ec0ff */
[----:B------:R-:W-:Y:S02]  /*3fd0*/  PLOP3.LUT P1, PT, P0, P1, PT, 0xf2, 0x2f ;  /* 0x00000000002f781c */ /* 0x000fe40000723e72 */
[----:B------:R-:W1:Y:S11]  /*3fe0*/  SYNCS.PHASECHK.TRANS64.TRYWAIT P2, [UR16+0x58], R5 ;  /* 0x00005805ff0075a7 */ /* 0x000e760008041110 */
[----:B------:R-:W-:Y:S05]  /*3ff0*/  @!P1 IADD3 R4, P0, PT, R12, 0x780, RZ ;  /* 0x000007800c049810 */ /* 0x000fea0007f1e0ff */
[----:B------:R-:W-:Y:S01]  /*4000*/  @!P1 IMAD.X R2, RZ, RZ, R13, P0 ;  /* 0x000000ffff029224 */ /* 0x000fe200000e060d */
[----:B-1----:R-:W-:Y:S07]  /*4010*/  @!P2 BRA `(.L_x_64) ;  /* 0x000000b000c4a947 */ /* 0x002fee0003800000 */
.L_x_193:
[----:B------:R-:W-:Y:S01]  /*4020*/  UIADD3 UR25, UPT, UPT, UR16, 0x40, URZ ;  /* 0x0000004010197890 */ /* 0x000fe2000fffe0ff */
[----:B------:R-:W-:Y:S01]  /*4030*/  @!P1 R2UR UR5, R4 ;  /* 0x00000000040592ca */ /* 0x000fe200000e0000 */
[----:B------:R-:W-:Y:S01]  /*4040*/  UMOV UR8, 0x0 ;  /* 0x0000000000087882 */ /* 0x000fe20000000000 */
[----:B------:R-:W-:Y:S01]  /*4050*/  @!P1 R2UR UR4, R2 ;  /* 0x00000000020492ca */ /* 0x000fe200000e0000 */
[----:B------:R-:W-:Y:S01]  /*4060*/  UMOV UR18, 0x0 ;  /* 0x0000000000127882 */ /* 0x000fe20000000000 */
[----:B------:R-:W-:Y:S01]  /*4070*/  ISETP.NE.AND P0, PT, RZ, UR34, !P1 ;  /* 0x00000022ff007c0c */ /* 0x000fe2000cf05270 */
[----:B------:R-:W-:Y:S01]  /*4080*/  VOTEU.ALL UP1, P1 ;  /* 0x0000000000ff7886 */ /* 0x000fe20000820000 */
[----:B------:R-:W-:Y:S01]  /*4090*/  UMOV UR9, 0x10000000 ;  /* 0x1000000000097882 */ /* 0x000fe20000000000 */
[----:B------:R-:W-:Y:S01]  /*40a0*/  UMOV UR28, UR36 ;  /* 0x00000024001c7c82 */ /* 0x000fe20008000000 */
[----:B------:R-:W-:Y:S01]  /*40b0*/  VOTEU.ALL UP0, P1 ;  /* 0x0000000000ff7886 */ /* 0x000fe20000800000 */
[----:B------:R-:W-:Y:S01]  /*40c0*/  UMOV UR19, 0x10000000 ;  /* 0x1000000000137882 */ /* 0x000fe20000000000 */
[----:B------:R-:W-:Y:S03]  /*40d0*/  UMOV UR12, UR36 ;  /* 0x00000024000c7c82 */ /* 0x000fe60008000000 */
[----:B------:R-:W-:Y:S01]  /*40e0*/  @!UP0 UIADD3 UR6, UPT, UPT, UR33, 0xe0, URZ ;  /* 0x000000e021068890 */ /* 0x000fe2000fffe0ff */
[----:B------:R-:W-:Y:S01]  /*40f0*/  IMAD.U32 R4, RZ, RZ, UR5 ;  /* 0x00000005ff047e24 */ /* 0x000fe2000f8e00ff */
[----:B------:R-:W-:Y:S01]  /*4100*/  @!UP0 UIADD3 UR10, UPT, UPT, UR26, 0x20, URZ ;  /* 0x000000201a0a8890 */ /* 0x000fe2000fffe0ff */
[----:B-1----:R-:W-:Y:S01]  /*4110*/  IMAD.U32 R5, RZ, RZ, UR4 ;  /* 0x00000004ff057e24 */ /* 0x002fe2000f8e00ff */
[----:B------:R-:W-:Y:S02]  /*4120*/  @!UP0 ULEA UR4, UR29, UR32, 0xe ;  /* 0x000000201d048291 */ /* 0x000fe4000f8e70ff */
[----:B------:R-:W-:Y:S01]  /*4130*/  @!P1 IMAD.U32 R0, RZ, RZ, UR6 ;  /* 0x00000006ff009e24 */ /* 0x000fe2000f8e00ff */
[----:B------:R-:W-:Y:S01]  /*4140*/  @!P1 R2UR UR6, R4 ;  /* 0x00000000040692ca */ /* 0x000fe200000e0000 */
[----:B------:R-:W-:Y:S01]  /*4150*/  @P0 IMAD R0, RZ, RZ, UR33 ;  /* 0x00000021ff000e24 */ /* 0x000fe2000f8e02ff */
[----:B------:R-:W-:Y:S01]  /*4160*/  @!P1 R2UR UR7, R5 ;  /* 0x00000000050792ca */ /* 0x000fe200000e0000 */
[----:B------:R-:W-:Y:S01]  /*4170*/  @!UP0 UIADD3 UR24, UPT, UPT, UR4, 0x200, URZ ;  /* 0x0000020004188890 */ /* 0x000fe2000fffe0ff */
[----:B------:R-:W-:Y:S01]  /*4180*/  PLOP3.LUT P0, PT, P1, PT, PT, 0x8, 0x80 ;  /* 0x000000000080781c */ /* 0x000fe20000f0e170 */
[----:B------:R-:W-:Y:S11]  /*4190*/  UMOV UR5, 0x10000000 ;  /* 0x1000000000057882 */ /* 0x000ff60000000000 */
[----:B------:R-:W-:Y:S01]  /*41a0*/  @!UPT UIADD3 URZ, UPT, UPT, URZ, URZ, URZ ;  /* 0x000000fffffff290 */ /* 0x000fe2000fffe0ff */
[C---:B------:R-:W-:Y:S02]  /*41b0*/  @P0 R2UR.BROADCAST UR27, R0.reuse ;  /* 0x00000000001b02ca */ /* 0x040fe400008e0000 */
[----:B------:R-:W-:Y:S11]  /*41c0*/  PLOP3.LUT P0, PT, P1, PT, PT, 0x8, 0x80 ;  /* 0x000000000080781c */ /* 0x000ff60000f0e170 */
[----:B------:R-:W-:Y:S02]  /*41d0*/  @!UPT UIADD3 URZ, UPT, UPT, URZ, URZ, URZ ;  /* 0x000000fffffff290 */ /* 0x000fe4000fffe0ff */
[C---:B------:R-:W-:Y:S02]  /*41e0*/  @P0 R2UR.BROADCAST UR11, R0.reuse ;  /* 0x00000000000b02ca */ /* 0x040fe400008e0000 */
[----:B------:R-:W-:Y:S01]  /*41f0*/  PLOP3.LUT P0, PT, P1, PT, PT, 0x8, 0x80 ;  /* 0x000000000080781c */ /* 0x000fe20000f0e170 */
[----:B------:R1:W-:Y:S01]  /*4200*/  @!UP1 UTMALDG.3D [UR24], [UR6], desc[UR8] ;  /* 0x00000818060095b4 */ /* 0x0003e20008011000 */
[----:B------:R-:W-:Y:S01]  /*4210*/  VOTEU.ALL UP1, P1 ;  /* 0x0000000000ff7886 */ /* 0x000fe20000820000 */
[----:B-1----:R-:W-:Y:S01]  /*4220*/  @!UP0 UIADD3 UR8, UPT, UPT, UR4, 0x1200, URZ ;  /* 0x0000120004088890 */ /* 0x002fe2000fffe0ff */
[----:B------:R-:W-:Y:S08]  /*4230*/  UMOV UR9, UR25 ;  /* 0x0000001900097c82 */ /* 0x000ff00008000000 */
[----:B------:R1:W-:Y:S01]  /*4240*/  @!UP1 UTMALDG.3D [UR8], [UR6], desc[UR18] ;  /* 0x00001208060095b4 */ /* 0x0003e20008011000 */
[----:B------:R-:W-:Y:S01]  /*4250*/  VOTEU.ALL UP1, P1 ;  /* 0x0000000000ff7886 */ /* 0x000fe20000820000 */
[C---:B-1----:R-:W-:Y:S01]  /*4260*/  @P0 R2UR.BROADCAST UR11, R0.reuse ;  /* 0x00000000000b02ca */ /* 0x042fe200008e0000 */
[----:B------:R-:W-:Y:S01]  /*4270*/  @!UP0 UIADD3 UR10, UPT, UPT, UR26, 0x40, URZ ;  /* 0x000000401a0a8890 */ /* 0x000fe2000fffe0ff */
[----:B------:R-:W-:Y:S01]  /*4280*/  PLOP3.LUT P0, PT, P1, PT, PT, 0x8, 0x80 ;  /* 0x000000000080781c */ /* 0x000fe20000f0e170 */
[----:B------:R-:W-:Y:S10]  /*4290*/  @!UP0 UIADD3 UR8, UPT, UPT, UR4, 0x2200, URZ ;  /* 0x0000220004088890 */ /* 0x000ff4000fffe0ff */
[----:B------:R1:W-:Y:S02]  /*42a0*/  @!UP1 UTMALDG.3D [UR8], [UR6], desc[UR18] ;  /* 0x00001208060095b4 */ /* 0x0003e40008011000 */
[----:B-1----:R-:W-:Y:S01]  /*42b0*/  @P0 R2UR.BROADCAST UR11, R0 ;  /* 0x00000000000b02ca */ /* 0x002fe200008e0000 */
[----:B------:R-:W-:Y:S01]  /*42c0*/  @!UP0 UIADD3 UR10, UPT, UPT, UR26, 0x60, URZ ;  /* 0x000000601a0a8890 */ /* 0x000fe2000fffe0ff */
[----:B------:R-:W-:Y:S01]  /*42d0*/  @!P1 IMAD.MOV.U32 R0, RZ, RZ, 0x4000 ;  /* 0x00004000ff009424 */ /* 0x000fe200078e00ff */
[----:B------:R-:W-:Y:S01]  /*42e0*/  @!UP0 UIADD3 UR8, UPT, UPT, UR4, 0x3200, URZ ;  /* 0x0000320004088890 */ /* 0x000fe2000fffe0ff */
[----:B------:R-:W-:Y:S01]  /*42f0*/  @!P1 IADD3 R4, P0, PT, R12, 0x780, RZ ;  /* 0x000007800c049810 */ /* 0x000fe20007f1e0ff */
[----:B------:R-:W-:Y:S01]  /*4300*/  VOTEU.ALL UP0, P1 ;  /* 0x0000000000ff7886 */ /* 0x000fe20000800000 */
[----:B------:R-:W-:Y:S03]  /*4310*/  UMOV UR4, 0x0 ;  /* 0x0000000000047882 */ /* 0x000fe60000000000 */
[----:B------:R-:W-:Y:S04]  /*4320*/  @!P1 IMAD.X R2, RZ, RZ, R13, P0 ;  /* 0x000000ffff029224 */ /* 0x000fe800000e060d */
[----:B------:R1:W-:Y:S01]  /*4330*/  @!UP0 UTMALDG.3D [UR8], [UR6], desc[UR4] ;  /* 0x00000408060085b4 */ /* 0x0003e20008011000 */
[----:B------:R2:W-:Y:S01]  /*4340*/  @!P1 SYNCS.ARRIVE.TRANS64.RED.A0TR RZ, [UR16+0x40], R0 ;  /* 0x00004000ffff99a7 */ /* 0x0005e20008300410 */
[----:B-1----:R-:W-:Y:S04]  /*4350*/  UIADD3 UR4, UPT, UPT, UR29, 0x1, URZ ;  /* 0x000000011d047890 */ /* 0x002fe8000fffe0ff */
[----:B------:R-:W-:Y:S04]  /*4360*/  UISETP.NE.AND UP0, UPT, UR4, 0x3, UPT ;  /* 0x000000030400788c */ /* 0x000fe8000bf05270 */
[----:B------:R-:W-:Y:S02]  /*4370*/  USEL UR18, UR4, URZ, UP0 ;  /* 0x000000ff04127287 */ /* 0x000fe40008000000 */
[----:B------:R-:W-:Y:S02]  /*4380*/  UPRMT UR4, UR37, 0x654, UR25 ;  /* 0x0000065425047896 */ /* 0x000fe40008000019 */
[----:B------:R-:W-:Y:S02]  /*4390*/  USEL UR5, URZ, 0x1, UP0 ;  /* 0x00000001ff057887 */ /* 0x000fe40008000000 */
[----:B------:R-:W-:Y:S04]  /*43a0*/  ULEA UR17, UR18, UR32, 0x3 ;  /* 0x0000002012117291 */ /* 0x000fe8000f8e18ff */
[----:B------:R-:W-:Y:S01]  /*43b0*/  LOP3.LUT R6, R11, UR5, RZ, 0x3c, !PT ;  /* 0x000000050b067c12 */ /* 0x000fe2000f8e3cff */
[----:B------:R-:W-:Y:S03]  /*43c0*/  SYNCS.ARRIVE.TRANS64.RED.A1T0 RZ, [UR4], RZ ;  /* 0x000000ffffff79a7 */ /* 0x000fe60008100404 */
[----:B------:R-:W-:Y:S04]  /*43d0*/  SHF.L.U32 R5, R6, 0x1f, RZ ;  /* 0x0000001f06057819 */ /* 0x000fe800000006ff */
[----:B------:R-:W1:Y:S02]  /*43e0*/  SYNCS.PHASECHK.TRANS64.TRYWAIT P2, [UR17+0x58], R5 ;  /* 0x00005805ff0075a7 */ /* 0x000e640008041111 */
[----:B-12---:R-:W-:Y:S05]  /*43f0*/  @!P2 BRA `(.L_x_65) ;  /* 0x000000ac00e4a947 */ /* 0x006fea0003800000 */
.L_x_195:
[----:B------:R-:W-:Y:S01]  /*4400*/  UIADD3 UR9, UPT, UPT, UR17, 0x40, URZ ;  /* 0x0000004011097890 */ /* 0x000fe2000fffe0ff */
[----:B------:R-:W-:Y:S01]  /*4410*/  @!P1 R2UR UR5, R4 ;  /* 0x00000000040592ca */ /* 0x000fe200000e0000 */
[----:B------:R-:W-:Y:S01]  /*4420*/  UMOV UR10, UR26 ;  /* 0x0000001a000a7c82 */ /* 0x000fe20008000000 */
[----:B------:R-:W-:Y:S01]  /*4430*/  @!P1 R2UR UR4, R2 ;  /* 0x00000000020492ca */ /* 0x000fe200000e0000 */
[----:B------:R-:W-:Y:S01]  /*4440*/  VOTEU.ALL UP1, P1 ;  /* 0x0000000000ff7886 */ /* 0x000fe20000820000 */
[----:B------:R-:W-:Y:S01]  /*4450*/  ISETP.NE.AND P0, PT, RZ, UR34, !P1 ;  /* 0x00000022ff007c0c */ /* 0x000fe2000cf05270 */
[----:B------:R-:W-:Y:S01]  /*4460*/  VOTEU.ALL UP0, P1 ;  /* 0x0000000000ff7886 */ /* 0x000fe20000800000 */
[----:B------:R-:W-:Y:S01]  /*4470*/  IMAD.U32 R2, RZ, RZ, UR33 ;  /* 0x00000021ff027e24 */ /* 0x000fe2000f8e00ff */
[----:B------:R-:W-:Y:S01]  /*4480*/  UMOV UR20, 0x0 ;  /* 0x0000000000147882 */ /* 0x000fe20000000000 */
[----:B------:R-:W-:Y:S01]  /*4490*/  UMOV UR21, 0x10000000 ;  /* 0x1000000000157882 */ /* 0x000fe20000000000 */
[----:B------:R-:W-:Y:S01]  /*44a0*/  UMOV UR12, UR36 ;  /* 0x00000024000c7c82 */ /* 0x000fe20008000000 */
[----:B------:R-:W-:Y:S03]  /*44b0*/  @!UP0 UIADD3 UR6, UPT, UPT, UR33, 0xc0, URZ ;  /* 0x000000c021068890 */ /* 0x000fe6000fffe0ff */
[----:B------:R-:W-:Y:S01]  /*44c0*/  IMAD.U32 R4, RZ, RZ, UR5 ;  /* 0x00000005ff047e24 */ /* 0x000fe2000f8e00ff */
[----:B------:R-:W-:Y:S01]  /*44d0*/  UMOV UR5, 0x10000000 ;  /* 0x1000000000057882 */ /* 0x000fe20000000000 */
[----:B-1----:R-:W-:Y:S01]  /*44e0*/  IMAD.U32 R5, RZ, RZ, UR4 ;  /* 0x00000004ff057e24 */ /* 0x002fe2000f8e00ff */
[----:B------:R-:W-:Y:S01]  /*44f0*/  @!UP0 ULEA UR4, UR18, UR32, 0xe ;  /* 0x0000002012048291 */ /* 0x000fe2000f8e70ff */
[----:B------:R-:W-:Y:S01]  /*4500*/  @!P1 IMAD.U32 R0, RZ, RZ, UR6 ;  /* 0x00000006ff009e24 */ /* 0x000fe2000f8e00ff */
[----:B------:R-:W-:Y:S01]  /*4510*/  @!P1 R2UR UR6, R4 ;  /* 0x00000000040692ca */ /* 0x000fe200000e0000 */
[----:B------:R-:W-:Y:S01]  /*4520*/  @P0 VIADD R0, R2, 0x20 ;  /* 0x0000002002000836 */ /* 0x000fe20000000000 */
[----:B------:R-:W-:Y:S01]  /*4530*/  @!P1 R2UR UR7, R5 ;  /* 0x00000000050792ca */ /* 0x000fe200000e0000 */
[----:B------:R-:W-:Y:S01]  /*4540*/  @!UP0 UIADD3 UR8, UPT, UPT, UR4, 0x200, URZ ;  /* 0x0000020004088890 */ /* 0x000fe2000fffe0ff */
[----:B------:R-:W-:Y:S11]  /*4550*/  PLOP3.LUT P0, PT, P1, PT, PT, 0x8, 0x80 ;  /* 0x000000000080781c */ /* 0x000ff60000f0e170 */
[----:B------:R-:W-:Y:S02]  /*4560*/  @!UPT UIADD3 URZ, UPT, UPT, URZ, URZ, URZ ;  /* 0x000000fffffff290 */ /* 0x000fe4000fffe0ff */
[C---:B------:R-:W-:Y:S02]  /*4570*/  @P0 R2UR.BROADCAST UR11, R0.reuse ;  /* 0x00000000000b02ca */ /* 0x040fe400008e0000 */
[----:B------:R-:W-:Y:S11]  /*4580*/  PLOP3.LUT P0, PT, P1, PT, PT, 0x8, 0x80 ;  /* 0x000000000080781c */ /* 0x000ff60000f0e170 */
[----:B------:R1:W-:Y:S01]  /*4590*/  @!UP1 UTMALDG.3D [UR8], [UR6], desc[UR20] ;  /* 0x00001408060095b4 */ /* 0x0003e20008011000 */
[----:B------:R-:W-:Y:S01]  /*45a0*/  VOTEU.ALL UP1, P1 ;  /* 0x0000000000ff7886 */ /* 0x000fe20000820000 */
[C---:B-1----:R-:W-:Y:S01]  /*45b0*/  @P0 R2UR.BROADCAST UR11, R0.reuse ;  /* 0x00000000000b02ca */ /* 0x042fe200008e0000 */
[----:B------:R-:W-:Y:S01]  /*45c0*/  @!UP0 UIADD3 UR10, UPT, UPT, UR26, 0x20, URZ ;  /* 0x000000201a0a8890 */ /* 0x000fe2000fffe0ff */
[----:B------:R-:W-:Y:S01]  /*45d0*/  PLOP3.LUT P0, PT, P1, PT, PT, 0x8, 0x80 ;  /* 0x000000000080781c */ /* 0x000fe20000f0e170 */
[----:B------:R-:W-:Y:S10]  /*45e0*/  @!UP0 UIADD3 UR8, UPT, UPT, UR4, 0x1200, URZ ;  /* 0x0000120004088890 */ /* 0x000ff4000fffe0ff */
        /* <DEDUP_REMOVED lines=28> */
.L_x_197:
[----:B------:R-:W-:Y:S01]  /*47b0*/  UIADD3 UR9, UPT, UPT, UR16, 0x40, URZ ;  /* 0x0000004010097890 */ /* 0x000fe2000fffe0ff */
[----:B------:R-:W-:Y:S01]  /*47c0*/  @!P1 R2UR UR5, R5 ;  /* 0x00000000050592ca */ /* 0x000fe200000e0000 */
[----:B------:R-:W-:Y:S01]  /*47d0*/  UMOV UR21, 0x10000000 ;  /* 0x1000000000157882 */ /* 0x000fe20000000000 */
[----:B------:R-:W-:Y:S01]  /*47e0*/  @!P1 R2UR UR4, R4 ;  /* 0x00000000040492ca */ /* 0x000fe200000e0000 */
[----:B------:R-:W-:Y:S01]  /*47f0*/  UMOV UR10, UR26 ;  /* 0x0000001a000a7c82 */ /* 0x000fe20008000000 */
[----:B------:R-:W-:Y:S01]  /*4800*/  ISETP.NE.AND P0, PT, RZ, UR34, !P1 ;  /* 0x00000022ff007c0c */ /* 0x000fe2000cf05270 */
[----:B------:R-:W-:Y:S01]  /*4810*/  VOTEU.ALL UP0, P1 ;  /* 0x0000000000ff7886 */ /* 0x000fe20000800000 */
[----:B------:R-:W-:Y:S01]  /*4820*/  VOTEU.ALL UP1, P1 ;  /* 0x0000000000ff7886 */ /* 0x000fe20000820000 */
[----:B------:R-:W-:Y:S01]  /*4830*/  UMOV UR20, 0x0 ;  /* 0x0000000000147882 */ /* 0x000fe20000000000 */
[----:B------:R-:W-:Y:S02]  /*4840*/  UMOV UR12, UR36 ;  /* 0x00000024000c7c82 */ /* 0x000fe40008000000 */
[----:B------:R-:W-:Y:S03]  /*4850*/  @!UP0 UIADD3 UR6, UPT, UPT, UR33, 0xa0, URZ ;  /* 0x000000a021068890 */ /* 0x000fe6000fffe0ff */
[----:B------:R-:W-:Y:S01]  /*4860*/  IMAD.U32 R4, RZ, RZ, UR5 ;  /* 0x00000005ff047e24 */ /* 0x000fe2000f8e00ff */
[----:B------:R-:W-:Y:S01]  /*4870*/  UMOV UR5, 0x10000000 ;  /* 0x1000000000057882 */ /* 0x000fe20000000000 */
[----:B------:R-:W-:Y:S01]  /*4880*/  IMAD.U32 R5, RZ, RZ, UR4 ;  /* 0x00000004ff057e24 */ /* 0x000fe2000f8e00ff */
[----:B------:R-:W-:Y:S01]  /*4890*/  @!UP0 ULEA UR4, UR18, UR32, 0xe ;  /* 0x0000002012048291 */ /* 0x000fe2000f8e70ff */
[----:B-1----:R-:W-:Y:S01]  /*48a0*/  @!P1 IMAD.U32 R0, RZ, RZ, UR6 ;  /* 0x00000006ff009e24 */ /* 0x002fe2000f8e00ff */
        /* <DEDUP_REMOVED lines=42> */
.L_x_199:
[----:B------:R-:W-:Y:S01]  /*4b50*/  UIADD3 UR25, UPT, UPT, UR21, 0x40, URZ ;  /* 0x0000004015197890 */ /* 0x000fe2000fffe0ff */
[----:B------:R-:W-:Y:S01]  /*4b60*/  @!P1 R2UR UR5, R5 ;  /* 0x00000000050592ca */ /* 0x000fe200000e0000 */
[----:B------:R-:W-:Y:S01]  /*4b70*/  VOTEU.ALL UP1, P1 ;  /* 0x0000000000ff7886 */ /* 0x000fe20000820000 */
[----:B------:R-:W-:Y:S01]  /*4b80*/  @!P1 R2UR UR4, R4 ;  /* 0x00000000040492ca */ /* 0x000fe200000e0000 */
[----:B------:R-:W-:Y:S01]  /*4b90*/  UMOV UR30, 0x0 ;  /* 0x00000000001e7882 */ /* 0x000fe20000000000 */
[----:B------:R-:W-:Y:S01]  /*4ba0*/  UMOV UR31, 0x10000000 ;  /* 0x10000000001f7882 */ /* 0x000fe20000000000 */
[----:B------:R-:W-:Y:S01]  /*4bb0*/  UMOV UR28, UR36 ;  /* 0x00000024001c7c82 */ /* 0x000fe20008000000 */
[----:B------:R-:W-:Y:S01]  /*4bc0*/  UMOV UR12, UR36 ;  /* 0x00000024000c7c82 */ /* 0x000fe20008000000 */
[----:B------:R-:W-:Y:S01]  /*4bd0*/  UMOV UR9, UR25 ;  /* 0x0000001900097c82 */ /* 0x000fe20008000000 */
[----:B------:R-:W-:Y:S01]  /*4be0*/  UMOV UR20, UR36 ;  /* 0x0000002400147c82 */ /* 0x000fe20008000000 */
[----:B------:R-:W-:Y:S01]  /*4bf0*/  VOTEU.ALL UP0, P1 ;  /* 0x0000000000ff7886 */ /* 0x000fe20000800000 */
[----:B------:R-:W-:Y:S01]  /*4c00*/  UMOV UR17, UR25 ;  /* 0x0000001900117c82 */ /* 0x000fe20008000000 */
[----:B-1----:R-:W-:Y:S02]  /*4c10*/  @!P1 IMAD.MOV.U32 R0, RZ, RZ, 0x4000 ;  /* 0x00004000ff009424 */ /* 0x002fe400078e00ff */
[----:B------:R-:W-:Y:S01]  /*4c20*/  IMAD.U32 R4, RZ, RZ, UR5 ;  /* 0x00000005ff047e24 */ /* 0x000fe2000f8e00ff */
[----:B------:R-:W-:Y:S01]  /*4c30*/  @!UP0 UIMAD UR5, UR34, -0x20, UR33 ;  /* 0xffffffe0220588a4 */ /* 0x000fe2000f8e0221 */
[----:B------:R-:W-:Y:S01]  /*4c40*/  IMAD.U32 R5, RZ, RZ, UR4 ;  /* 0x00000004ff057e24 */ /* 0x000fe2000f8e00ff */
[----:B------:R-:W-:Y:S02]  /*4c50*/  @!UP0 ULEA UR4, UR29, UR32, 0xe ;  /* 0x000000201d048291 */ /* 0x000fe4000f8e70ff */
[----:B------:R-:W-:Y:S01]  /*4c60*/  @!P1 R2UR UR6, R4 ;  /* 0x00000000040692ca */ /* 0x000fe200000e0000 */
[----:B------:R-:W-:Y:S01]  /*4c70*/  @!UP0 UIADD3 UR27, UPT, UPT, UR5, 0x80, URZ ;  /* 0x00000080051b8890 */ /* 0x000fe2000fffe0ff */
[----:B------:R-:W-:Y:S01]  /*4c80*/  @!P1 R2UR UR7, R5 ;  /* 0x00000000050792ca */ /* 0x000fe200000e0000 */
[----:B------:R-:W-:Y:S01]  /*4c90*/  @!UP0 UIADD3 UR24, UPT, UPT, UR4, 0x200, URZ ;  /* 0x0000020004188890 */ /* 0x000fe2000fffe0ff */
[----:B------:R-:W-:Y:S01]  /*4ca0*/  @!P1 IADD3 R5, P0, PT, R12, 0x780, RZ ;  /* 0x000007800c059810 */ /* 0x000fe20007f1e0ff */
[----:B------:R-:W-:Y:S02]  /*4cb0*/  @!UP0 UIADD3 UR10, UPT, UPT, UR26, 0x20, URZ ;  /* 0x000000201a0a8890 */ /* 0x000fe4000fffe0ff */
[----:B------:R-:W-:Y:S01]  /*4cc0*/  @!UP0 UIADD3 UR8, UPT, UPT, UR4, 0x1200, URZ ;  /* 0x0000120004088890 */ /* 0x000fe2000fffe0ff */
[----:B------:R-:W-:Y:S01]  /*4cd0*/  UMOV UR11, UR27 ;  /* 0x0000001b000b7c82 */ /* 0x000fe20008000000 */
[----:B------:R-:W-:Y:S01]  /*4ce0*/  @!UP0 UIADD3 UR18, UPT, UPT, UR26, 0x40, URZ ;  /* 0x000000401a128890 */ /* 0x000fe2000fffe0ff */
[----:B------:R-:W-:Y:S01]  /*4cf0*/  @!P1 IMAD.X R4, RZ, RZ, R13, P0 ;  /* 0x000000ffff049224 */ /* 0x000fe200000e060d */
[----:B------:R-:W-:Y:S01]  /*4d00*/  @!UP0 UIADD3 UR16, UPT, UPT, UR4, 0x2200, URZ ;  /* 0x0000220004108890 */ /* 0x000fe2000fffe0ff */
[----:B------:R-:W-:Y:S03]  /*4d10*/  UMOV UR19, UR27 ;  /* 0x0000001b00137c82 */ /* 0x000fe60008000000 */
[----:B------:R-:W-:Y:S01]  /*4d20*/  @!UP1 UTMALDG.3D [UR24], [UR6], desc[UR30] ;  /* 0x00001e18060095b4 */ /* 0x000fe20008011000 */
[----:B------:R-:W-:Y:S05]  /*4d30*/  VOTEU.ALL UP1, P1 ;  /* 0x0000000000ff7886 */ /* 0x000fea0000820000 */
[----:B------:R1:W-:Y:S02]  /*4d40*/  @!UP1 UTMALDG.3D [UR8], [UR6], desc[UR30] ;  /* 0x00001e08060095b4 */ /* 0x0003e40008011000 */
[----:B-1----:R-:W-:Y:S02]  /*4d50*/  @!UP0 UIADD3 UR10, UPT, UPT, UR26, 0x60, URZ ;  /* 0x000000601a0a8890 */ /* 0x002fe4000fffe0ff */
[----:B------:R-:W-:Y:S01]  /*4d60*/  @!UP0 UIADD3 UR8, UPT, UPT, UR4, 0x3200, URZ ;  /* 0x0000320004088890 */ /* 0x000fe2000fffe0ff */
[----:B------:R-:W-:Y:S01]  /*4d70*/  VOTEU.ALL UP0, P1 ;  /* 0x0000000000ff7886 */ /* 0x000fe20000800000 */
[----:B------:R-:W-:Y:S04]  /*4d80*/  UIADD3 UR4, UPT, UPT, UR29, 0x1, URZ ;  /* 0x000000011d047890 */ /* 0x000fe8000fffe0ff */
[----:B------:R-:W-:Y:S01]  /*4d90*/  @!UP0 UTMALDG.3D [UR16], [UR6], desc[UR30] ;  /* 0x00001e10060085b4 */ /* 0x000fe20008011000 */
[----:B------:R-:W-:Y:S04]  /*4da0*/  UISETP.NE.AND UP0, UPT, UR4, 0x3, UPT ;  /* 0x000000030400788c */ /* 0x000fe8000bf05270 */
[----:B------:R-:W-:Y:S02]  /*4db0*/  USEL UR29, UR4, URZ, UP0 ;  /* 0x000000ff041d7287 */ /* 0x000fe40008000000 */
[----:B------:R-:W-:Y:S02]  /*4dc0*/  USEL UR5, URZ, 0x1, UP0 ;  /* 0x00000001ff057887 */ /* 0x000fe40008000000 */
[----:B------:R-:W-:Y:S01]  /*4dd0*/  VOTEU.ALL UP0, P1 ;  /* 0x0000000000ff7886 */ /* 0x000fe20000800000 */
[----:B------:R-:W-:Y:S03]  /*4de0*/  UPRMT UR4, UR37, 0x654, UR25 ;  /* 0x0000065425047896 */ /* 0x000fe60008000019 */
[----:B------:R-:W-:Y:S01]  /*4df0*/  LOP3.LUT R6, R6, UR5, RZ, 0x3c, !PT ;  /* 0x0000000506067c12 */ /* 0x000fe2000f8e3cff */
[----:B------:R1:W-:Y:S01]  /*4e00*/  @!UP0 UTMALDG.3D [UR8], [UR6], desc[UR30] ;  /* 0x00001e08060085b4 */ /* 0x0003e20008011000 */
[----:B------:R2:W-:Y:S02]  /*4e10*/  @!P1 SYNCS.ARRIVE.TRANS64.RED.A0TR RZ, [UR21+0x40], R0 ;  /* 0x00004000ffff99a7 */ /* 0x0005e40008300415 */
[----:B------:R-:W-:Y:S02]  /*4e20*/  SHF.L.U32 R7, R6, 0x1f, RZ ;  /* 0x0000001f06077819 */ /* 0x000fe400000006ff */
[----:B------:R-:W-:Y:S01]  /*4e30*/  SYNCS.ARRIVE.TRANS64.RED.A1T0 RZ, [UR4], RZ ;  /* 0x000000ffffff79a7 */ /* 0x000fe20008100404 */
[----:B-1----:R-:W-:Y:S09]  /*4e40*/  ULEA UR6, UR29, UR32, 0x3 ;  /* 0x000000201d067291 */ /* 0x002ff2000f8e18ff */
[----:B------:R-:W1:Y:S02]  /*4e50*/  SYNCS.PHASECHK.TRANS64.TRYWAIT P2, [UR6+0x58], R7 ;  /* 0x00005807ff0075a7 */ /* 0x000e640008041106 */
[----:B-12---:R-:W-:Y:S05]  /*4e60*/  @!P2 BRA `(.L_x_68) ;  /* 0x000000a40090a947 */ /* 0x006fea0003800000 */
.L_x_201:
        /* <DEDUP_REMOVED lines=14> */
[----:B------:R-:W-:Y:S01]  /*4f50*/  @!UP0 ULEA UR5, UR34, UR33, 0x5 ;  /* 0x0000002122058291 */ /* 0x000fe2000f8e28ff */
        /* <DEDUP_REMOVED lines=21> */
[----:B------:R1:W-:Y:S01]  /*50b0*/  @!UP0 UTMALDG.3D [UR16], [UR30], desc[UR38] ;  /* 0x000026101e0085b4 */ /* 0x0003e20008011000 */
[----:B------:R-:W-:Y:S04]  /*50c0*/  UISETP.NE.AND UP0, UPT, UR4, 0x3, UPT ;  /* 0x000000030400788c */ /* 0x000fe8000bf05270 */
[----:B------:R-:W-:Y:S06]  /*50d0*/  USEL UR5, URZ, 0x1, UP0 ;  /* 0x00000001ff057887 */ /* 0x000fec0008000000 */
[----:B------:R-:W-:Y:S04]  /*50e0*/  LOP3.LUT R6, R6, UR5, RZ, 0x3c, !PT ;  /* 0x0000000506067c12 */ /* 0x000fe8000f8e3cff */
[----:B------:R-:W-:Y:S01]  /*50f0*/  SHF.L.U32 R7, R6, 0x1f, RZ ;  /* 0x0000001f06077819 */ /* 0x000fe200000006ff */
[----:B-1----:R-:W-:Y:S02]  /*5100*/  USEL UR17, UR4, URZ, UP0 ;  /* 0x000000ff04117287 */ /* 0x002fe40008000000 */
[----:B------:R-:W-:Y:S01]  /*5110*/  VOTEU.ALL UP0, P1 ;  /* 0x0000000000ff7886 */ /* 0x000fe20000800000 */
[----:B------:R-:W-:Y:S02]  /*5120*/  UPRMT UR4, UR37, 0x654, UR25 ;  /* 0x0000065425047896 */ /* 0x000fe40008000019 */
[----:B------:R-:W-:Y:S02]  /*5130*/  ULEA UR16, UR17, UR32, 0x3 ;  /* 0x0000002011107291 */ /* 0x000fe4000f8e18ff */
[----:B------:R1:W-:Y:S01]  /*5140*/  @!UP0 UTMALDG.3D [UR8], [UR30], desc[UR38] ;  /* 0x000026081e0085b4 */ /* 0x0003e20008011000 */
[----:B------:R1:W-:Y:S04]  /*5150*/  @!P1 SYNCS.ARRIVE.TRANS64.RED.A0TR RZ, [UR6+0x40], R0 ;  /* 0x00004000ffff99a7 */ /* 0x0003e80008300406 */
[----:B------:R-:W-:Y:S02]  /*5160*/  SYNCS.ARRIVE.TRANS64.RED.A1T0 RZ, [UR4], RZ ;  /* 0x000000ffffff79a7 */ /* 0x000fe40008100404 */
[----:B------:R-:W2:Y:S02]  /*5170*/  SYNCS.PHASECHK.TRANS64.TRYWAIT P2, [UR16+0x58], R7 ;  /* 0x00005807ff0075a7 */ /* 0x000ea40008041110 */
[----:B-12---:R-:W-:Y:S05]  /*5180*/  @!P2 BRA `(.L_x_69) ;  /* 0x000000a000e0a947 */ /* 0x006fea0003800000 */
.L_x_203:
        /* <DEDUP_REMOVED lines=58> */
.L_x_205:
[----:B------:R-:W-:Y:S01]  /*5530*/  UIADD3 UR9, UPT, UPT, UR17, 0x40, URZ ;  /* 0x0000004011097890 */ /* 0x000fe2000fffe0ff */
[----:B------:R-:W-:Y:S01]  /*5540*/  @!P1 R2UR UR5, R5 ;  /* 0x00000000050592ca */ /* 0x000fe200000e0000 */
[----:B------:R-:W-:Y:S01]  /*5550*/  UMOV UR10, UR26 ;  /* 0x0000001a000a7c82 */ /* 0x000fe20008000000 */
[----:B------:R-:W-:Y:S01]  /*5560*/  @!P1 R2UR UR4, R4 ;  /* 0x00000000040492ca */ /* 0x000fe200000e0000 */
[----:B------:R-:W-:Y:S01]  /*5570*/  VOTEU.ALL UP1, P1 ;  /* 0x0000000000ff7886 */ /* 0x000fe20000820000 */
[----:B------:R-:W-:Y:S01]  /*5580*/  ISETP.NE.AND P0, PT, RZ, UR34, !P1 ;  /* 0x00000022ff007c0c */ /* 0x000fe2000cf05270 */
[----:B------:R-:W-:Y:S01]  /*5590*/  VOTEU.ALL UP0, P1 ;  /* 0x0000000000ff7886 */ /* 0x000fe20000800000 */
[----:B------:R-:W-:Y:S01]  /*55a0*/  UMOV UR20, 0x0 ;  /* 0x0000000000147882 */ /* 0x000fe20000000000 */
        /* <DEDUP_REMOVED lines=50> */
.L_x_207:
[----:B------:R-:W-:Y:S01]  /*58d0*/  UIADD3 UR9, UPT, UPT, UR16, 0x40, URZ ;  /* 0x0000004010097890 */ /* 0x000fe2000fffe0ff */
[----:B------:R-:W-:Y:S01]  /*58e0*/  @!P1 R2UR UR5, R4 ;  /* 0x00000000040592ca */ /* 0x000fe200000e0000 */
[----:B------:R-:W-:Y:S01]  /*58f0*/  UIADD3 UR35, UPT, UPT, UR35, 0x1, URZ ;  /* 0x0000000123237890 */ /* 0x000fe2000fffe0ff */
[----:B------:R-:W-:Y:S01]  /*5900*/  @!P1 R2UR UR4, R2 ;  /* 0x00000000020492ca */ /* 0x000fe200000e0000 */
[----:B------:R-:W-:Y:S01]  /*5910*/  UIADD3 UR25, UPT, UPT, UR13, UR54, URZ ;  /* 0x000000360d197290 */ /* 0x000fe2000fffe0ff */
[----:B------:R-:W-:Y:S01]  /*5920*/  ISETP.NE.OR P0, PT, RZ, UR34, P1 ;  /* 0x00000022ff007c0c */ /* 0x000fe20008f05670 */
[----:B------:R-:W-:Y:S01]  /*5930*/  VOTEU.ALL UP1, P1 ;  /* 0x0000000000ff7886 */ /* 0x000fe20000820000 */
[----:B------:R-:W-:Y:S01]  /*5940*/  UMOV UR20, 0x0 ;  /* 0x0000000000147882 */ /* 0x000fe20000000000 */
[----:B------:R-:W-:Y:S01]  /*5950*/  UMOV UR21, 0x10000000 ;  /* 0x1000000000157882 */ /* 0x000fe20000000000 */
[----:B------:R-:W-:Y:S01]  /*5960*/  UMOV UR10, UR26 ;  /* 0x0000001a000a7c82 */ /* 0x000fe20008000000 */
[----:B------:R-:W-:Y:S01]  /*5970*/  UMOV UR12, UR36 ;  /* 0x00000024000c7c82 */ /* 0x000fe20008000000 */
[----:B------:R-:W-:Y:S01]  /*5980*/  VOTEU.ALL UP0, P1 ;  /* 0x0000000000ff7886 */ /* 0x000fe20000800000 */
[----:B------:R-:W-:Y:S01]  /*5990*/  VIADD R10, R10, 0x1 ;  /* 0x000000010a0a7836 */ /* 0x000fe20000000000 */
[----:B------:R-:W-:Y:S01]  /*59a0*/  UMOV UR36, UR40 ;  /* 0x0000002800247c82 */ /* 0x000fe20008000000 */
[----:B------:R-:W-:Y:S01]  /*59b0*/  IMAD.U32 R4, RZ, RZ, UR5 ;  /* 0x00000005ff047e24 */ /* 0x000fe2000f8e00ff */
[----:B------:R-:W-:Y:S01]  /*59c0*/  UMOV UR5, 0x10000000 ;  /* 0x1000000000057882 */ /* 0x000fe20000000000 */
[----:B------:R-:W-:Y:S01]  /*59d0*/  @!UP0 UIADD3 UR6, UPT, UPT, UR33, 0xe0, URZ ;  /* 0x000000e021068890 */ /* 0x000fe2000fffe0ff */
[----:B-1----:R-:W-:Y:S01]  /*59e0*/  IMAD.U32 R5, RZ, RZ, UR4 ;  /* 0x00000004ff057e24 */ /* 0x002fe2000f8e00ff */
[----:B------:R-:W-:Y:S04]  /*59f0*/  @!UP0 ULEA UR4, UR18, UR32, 0xe ;  /* 0x0000002012048291 */ /* 0x000fe8000f8e70ff */
[----:B------:R-:W-:Y:S01]  /*5a00*/  @!UP0 UIADD3 UR8, UPT, UPT, UR4, 0x200, URZ ;  /* 0x0000020004088890 */ /* 0x000fe2000fffe0ff */
[----:B------:R-:W-:Y:S01]  /*5a10*/  @!P1 IMAD.U32 R0, RZ, RZ, UR6 ;  /* 0x00000006ff009e24 */ /* 0x000fe2000f8e00ff */
[----:B------:R-:W-:Y:S01]  /*5a20*/  @!P1 R2UR UR6, R4 ;  /* 0x00000000040692ca */ /* 0x000fe200000e0000 */
[----:B------:R-:W-:Y:S01]  /*5a30*/  @!P0 IMAD R0, RZ, RZ, UR33 ;  /* 0x00000021ff008e24 */ /* 0x000fe2000f8e02ff */
[----:B------:R-:W-:Y:S02]  /*5a40*/  @!P1 R2UR UR7, R5 ;  /* 0x00000000050792ca */ /* 0x000fe400000e0000 */
[----:B------:R-:W-:Y:S11]  /*5a50*/  PLOP3.LUT P0, PT, P1, PT, PT, 0x8, 0x80 ;  /* 0x000000000080781c */ /* 0x000ff60000f0e170 */
[----:B------:R-:W-:Y:S02]  /*5a60*/  @!UPT UIADD3 URZ, UPT, UPT, URZ, URZ, URZ ;  /* 0x000000fffffff290 */ /* 0x000fe4000fffe0ff */
[C---:B------:R-:W-:Y:S02]  /*5a70*/  @P0 R2UR.BROADCAST UR11, R0.reuse ;  /* 0x00000000000b02ca */ /* 0x040fe400008e0000 */
[----:B------:R-:W-:Y:S11]  /*5a80*/  PLOP3.LUT P0, PT, P1, PT, PT, 0x8, 0x80 ;  /* 0x000000000080781c */ /* 0x000ff60000f0e170 */
[----:B------:R1:W-:Y:S01]  /*5a90*/  @!UP1 UTMALDG.3D [UR8], [UR6], desc[UR20] ;  /* 0x00001408060095b4 */ /* 0x0003e20008011000 */
[----:B------:R-:W-:Y:S01]  /*5aa0*/  VOTEU.ALL UP1, P1 ;  /* 0x0000000000ff7886 */ /* 0x000fe20000820000 */
[----:B-1----:R-:W-:Y:S01]  /*5ab0*/  @!UP0 UIADD3 UR10, UPT, UPT, UR26, 0x20, URZ ;  /* 0x000000201a0a8890 */ /* 0x002fe2000fffe0ff */
[C---:B------:R-:W-:Y:S01]  /*5ac0*/  @P0 R2UR.BROADCAST UR11, R0.reuse ;  /* 0x00000000000b02ca */ /* 0x040fe200008e0000 */
[----:B------:R-:W-:Y:S01]  /*5ad0*/  @!UP0 UIADD3 UR8, UPT, UPT, UR4, 0x1200, URZ ;  /* 0x0000120004088890 */ /* 0x000fe2000fffe0ff */
        /* <DEDUP_REMOVED lines=8> */
[----:B------:R-:W-:Y:S01]  /*5b60*/  UPLOP3.LUT UP1, UPT, UPT, UPT, UPT, 0x80, 0x8 ;  /* 0x000000000008789c */ /* 0x000fe20003f2f070 */
[----:B-1----:R-:W-:Y:S01]  /*5b70*/  @P0 R2UR.BROADCAST UR11, R0 ;  /* 0x00000000000b02ca */ /* 0x002fe200008e0000 */
[----:B------:R-:W-:Y:S01]  /*5b80*/  @!UP0 UIADD3 UR10, UPT, UPT, UR26, 0x60, URZ ;  /* 0x000000601a0a8890 */ /* 0x000fe2000fffe0ff */
[C---:B------:R-:W-:Y:S01]  /*5b90*/  ISETP.NE.AND P0, PT, R10.reuse, 0x2, PT ;  /* 0x000000020a00780c */ /* 0x040fe20003f05270 */
[----:B------:R-:W-:Y:S01]  /*5ba0*/  @!UP0 UIADD3 UR8, UPT, UPT, UR4, 0x3200, URZ ;  /* 0x0000320004088890 */ /* 0x000fe2000fffe0ff */
[----:B------:R-:W-:Y:S02]  /*5bb0*/  VOTEU.ALL UP0, P1 ;  /* 0x0000000000ff7886 */ /* 0x000fe40000800000 */
[----:B------:R-:W-:Y:S01]  /*5bc0*/  UMOV UR4, 0x0 ;  /* 0x0000000000047882 */ /* 0x000fe20000000000 */
[----:B------:R-:W-:Y:S02]  /*5bd0*/  SEL R0, RZ, 0x1, P0 ;  /* 0x00000001ff007807 */ /* 0x000fe40000000000 */
[----:B------:R-:W-:Y:S02]  /*5be0*/  SEL R10, R10, RZ, P0 ;  /* 0x000000ff0a0a7207 */ /* 0x000fe40000000000 */
[----:B------:R-:W-:Y:S02]  /*5bf0*/  LOP3.LUT R9, R9, R0, RZ, 0x3c, !PT ;  /* 0x0000000009097212 */ /* 0x000fe400078e3cff */
[----:B------:R1:W-:Y:S01]  /*5c00*/  @!UP0 UTMALDG.3D [UR8], [UR6], desc[UR4] ;  /* 0x00000408060085b4 */ /* 0x0003e20008011000 */
[----:B------:R2:W-:Y:S01]  /*5c10*/  @!P1 SYNCS.ARRIVE.TRANS64.RED.A0TR RZ, [UR16+0x40], R3 ;  /* 0x00004003ffff99a7 */ /* 0x0005e20008300410 */
[----:B-1----:R-:W-:Y:S02]  /*5c20*/  UIADD3 UR4, UPT, UPT, UR18, 0x1, URZ ;  /* 0x0000000112047890 */ /* 0x002fe4000fffe0ff */
[----:B------:R-:W-:Y:S02]  /*5c30*/  UIADD3 UR11, UPT, UPT, UR14, UR52, URZ ;  /* 0x000000340e0b7290 */ /* 0x000fe4000fffe0ff */
[----:B------:R-:W-:Y:S04]  /*5c40*/  UISETP.NE.AND UP0, UPT, UR4, 0x3, UPT ;  /* 0x000000030400788c */ /* 0x000fe8000bf05270 */
[----:B------:R-:W-:Y:S02]  /*5c50*/  USEL UR29, UR4, URZ, UP0 ;  /* 0x000000ff041d7287 */ /* 0x000fe40008000000 */
[----:B------:R-:W-:Y:S02]  /*5c60*/  UPRMT UR4, UR37, 0x654, UR9 ;  /* 0x0000065425047896 */ /* 0x000fe40008000009 */
[----:B------:R-:W-:Y:S06]  /*5c70*/  USEL UR5, URZ, 0x1, UP0 ;  /* 0x00000001ff057887 */ /* 0x000fec0008000000 */
[----:B------:R-:W-:Y:S01]  /*5c80*/  LOP3.LUT R11, R6, UR5, RZ, 0x3c, !PT ;  /* 0x00000005060b7c12 */ /* 0x000fe2000f8e3cff */
[----:B------:R-:W-:Y:S01]  /*5c90*/  SYNCS.ARRIVE.TRANS64.RED.A1T0 RZ, [UR4], RZ ;  /* 0x000000ffffff79a7 */ /* 0x000fe20008100404 */
[----:B------:R-:W-:Y:S05]  /*5ca0*/  BRA.U UP3, `(.L_x_72) ;  /* 0xffffffd903b87547 */ /* 0x000fea000b83ffff */
[----:B------:R-:W-:Y:S01]  /*5cb0*/  UIADD3 UR32, UPT, UPT, UR32, 0x58, URZ ;  /* 0x0000005820207890 */ /* 0x000fe2000fffe0ff */
[----:B--2---:R-:W-:-:S03]  /*5cc0*/  SHF.L.U32 R3, R11, 0x1f, RZ ;  /* 0x0000001f0b037819 */ /* 0x004fc600000006ff */
[----:B------:R-:W-:-:S09]  /*5cd0*/  ULEA UR4, UR29, UR32, 0x3 ;  /* 0x000000201d047291 */ /* 0x000fd2000f8e18ff */
[----:B------:R-:W1:Y:S02]  /*5ce0*/  SYNCS.PHASECHK.TRANS64.TRYWAIT P0, [UR4], R3 ;  /* 0x00000003ff0075a7 */ /* 0x000e640008001104 */
[----:B-1----:R-:W-:Y:S05]  /*5cf0*/  @!P0 BRA `(.L_x_73) ;  /* 0x00000098004c8947 */ /* 0x002fea0003800000 */
.L_x_209:
        /* <DEDUP_REMOVED lines=9> */
.L_x_211:
        /* <DEDUP_REMOVED lines=8> */
.L_x_75:
[----:B-1----:R1:W2:Y:S02]  /*5e10*/  SYNCS.PHASECHK.TRANS64.TRYWAIT P0, [R0+URZ], R3 ;  /* 0x00000003000075a7 */ /* 0x0022a400080011ff */
[----:B--2---:R-:W-:Y:S05]  /*5e20*/  @!P0 NANOSLEEP.SYNCS 0x989680 ;  /* 0x009896800000895d */ /* 0x004fea0003900000 */
[----:B------:R-:W2:Y:S02]  /*5e30*/  @!P0 SYNCS.PHASECHK.TRANS64 P0, [R0+URZ], R3 ;  /* 0x00000003000085a7 */ /* 0x000ea400080010ff */
[----:B--23--:R-:W-:Y:S05]  /*5e40*/  @P0 EXIT ;  /* 0x000000000000094d */ /* 0x00cfea0003800000 */
[----:B------:R-:W-:Y:S05]  /*5e50*/  BRA `(.L_x_75) ;  /* 0xfffffffc00ec7947 */ /* 0x000fea000383ffff */
.L_x_57:
[----:B------:R-:W-:-:S06]  /*5e60*/  UISETP.GE.AND UP0, UPT, UR24, 0x4, UPT ;  /* 0x000000041800788c */ /* 0x000fcc000bf06270 */
[----:B------:R-:W-:-:S13]  /*5e70*/  PLOP3.LUT P0, PT, PT, PT, UP0, 0x80, 0x8 ;  /* 0x000000000008781c */ /* 0x000fda0003f0f008 */
[----:B------:R-:W-:Y:S05]  /*5e80*/  @!P0 EXIT ;  /* 0x000000000000894d */ /* 0x000fea0003800000 */
[----:B------:R-:W-:Y:S01]  /*5e90*/  BAR.SYNC.DEFER_BLOCKING 0x6, 0xa0 ;  /* 0x0182800000007b1d */ /* 0x000fe20000010000 */
[----:B------:R-:W-:Y:S02]  /*5ea0*/  HFMA2 R92, -RZ, RZ, 0, 2.384185791015625e-06 ;  /* 0x00000028ff5c7431 */ /* 0x000fe400000001ff */
[C---:B------:R-:W-:Y:S01]  /*5eb0*/  IMAD.SHL.U32 R0, R93.reuse, 0x4, RZ ;  /* 0x000000045d007824 */ /* 0x040fe200078e00ff */
[C---:B------:R-:W-:Y:S01]  /*5ec0*/  SHF.L.U32 R2, R93.reuse, 0x10, RZ ;  /* 0x000000105d027819 */ /* 0x040fe200000006ff */
[C---:B------:R-:W-:Y:S01]  /*5ed0*/  IMAD.SHL.U32 R91, R93.reuse, 0x80, RZ ;  /* 0x000000805d5b7824 */ /* 0x040fe200078e00ff */
[----:B------:R-:W-:Y:S01]  /*5ee0*/  R2P PR, R93, 0x18 ;  /* 0x000000185d007804 */ /* 0x000fe20000000000 */
[----:B------:R-:W-:Y:S01]  /*5ef0*/  UMOV UR4, 0x400 ;  /* 0x0000040000047882 */ /* 0x000fe20000000000 */
[----:B------:R-:W1:Y:S01]  /*5f00*/  LDCU.64 UR6, c[0x0][0xa88] ;  /* 0x00015100ff0677ac */ /* 0x000e620008000a00 */
[----:B------:R-:W2:Y:S01]  /*5f10*/  LDC.64 R76, c[0x0][0xab0] ;  /* 0x0002ac00ff4c7b82 */ /* 0x000ea20000000a00 */
[----:B------:R-:W-:Y:S01]  /*5f20*/  LOP3.LUT R2, R2, 0x600000, RZ, 0xc0, !PT ;  /* 0x0060000002027812 */ /* 0x000fe200078ec0ff */
[----:B------:R-:W-:Y:S01]  /*5f30*/  IMAD.MOV.U32 R90, RZ, RZ, 0x50 ;  /* 0x00000050ff5a7424 */ /* 0x000fe200078e00ff */
[----:B------:R-:W-:Y:S01]  /*5f40*/  ULEA UR4, UR37, UR4, 0x18 ;  /* 0x0000000425047291 */ /* 0x000fe2000f8ec0ff */
[----:B------:R-:W-:Y:S01]  /*5f50*/  LOP3.LUT R91, R91, 0x307c, R0, 0xc8, !PT ;  /* 0x0000307c5b5b7812 */ /* 0x000fe200078ec800 */
[----:B------:R-:W3:Y:S01]  /*5f60*/  LDCU UR5, c[0x0][0x370] ;  /* 0x00006e00ff0577ac */ /* 0x000ee20008000800 */
[----:B------:R-:W-:-:S02]  /*5f70*/  LOP3.LUT R93, R93, 0x60, RZ, 0xc0, !PT ;  /* 0x000000605d5d7812 */ /* 0x000fc400078ec0ff */
[----:B------:R-:W-:Y:S01]  /*5f80*/  CS2R R88, SRZ ;  /* 0x0000000000587805 */ /* 0x000fe2000001ff00 */
[----:B------:R-:W4:Y:S01]  /*5f90*/  LDC.64 R74, c[0x0][0xaa8] ;  /* 0x0002aa00ff4a7b82 */ /* 0x000f220000000a00 */
[----:B------:R-:W-:Y:S01]  /*5fa0*/  SEL R92, R92, 0x18, !P3 ;  /* 0x000000185c5c7807 */ /* 0x000fe20005800000 */
[----:B------:R-:W2:Y:S01]  /*5fb0*/  LDCU.64 UR58, c[0x0][0x348] ;  /* 0x00006900ff3a77ac */ /* 0x000ea20008000a00 */
[----:B------:R-:W-:Y:S01]  /*5fc0*/  SEL R90, R90, 0x30, !P4 ;  /* 0x000000305a5a7807 */ /* 0x000fe20006000000 */
[----:B------:R-:W-:Y:S01]  /*5fd0*/  UMOV UR56, 0x1 ;  /* 0x0000000100387882 */ /* 0x000fe20000000000 */
[----:B------:R-:W2:Y:S01]  /*5fe0*/  LDCU UR45, c[0x0][0xd0c] ;  /* 0x0001a180ff2d77ac */ /* 0x000ea20008000800 */
[----:B------:R-:W2:Y:S01]  /*5ff0*/  LDS R3, [UR4+0x100] ;  /* 0x00010004ff037984 */ /* 0x000ea20008000800 */
[----:B-1----:R-:W-:Y:S02]  /*6000*/  IMAD.U32 R82, RZ, RZ, UR6 ;  /* 0x00000006ff527e24 */ /* 0x002fe4000f8e00ff */
[----:B------:R-:W-:Y:S01]  /*6010*/  IMAD.U32 R81, RZ, RZ, UR7 ;  /* 0x00000007ff517e24 */ /* 0x000fe2000f8e00ff */
[----:B------:R-:W1:Y:S01]  /*6020*/  LDCU.64 UR6, c[0x0][0xa90] ;  /* 0x00015200ff0677ac */ /* 0x000e620008000a00 */
[----:B---3--:R-:W-:Y:S01]  /*6030*/  IMAD.U32 R85, RZ, RZ, UR5 ;  /* 0x00000005ff557e24 */ /* 0x008fe2000f8e00ff */
[----:B------:R-:W-:Y:S01]  /*6040*/  UIADD3 UR4, UPT, UPT, UR4, 0x200, URZ ;  /* 0x0000020004047890 */ /* 0x000fe2000fffe0ff */
[----:B------:R-:W3:Y:S05]  /*6050*/  LDCU UR41, c[0x0][0xd30] ;  /* 0x0001a600ff2977ac */ /* 0x000eea0008000800 */
[----:B------:R-:W-:Y:S01]  /*6060*/  IMAD.U32 R95, RZ, RZ, UR4 ;  /* 0x00000004ff5f7e24 */ /* 0x000fe2000f8e00ff */
[----:B------:R-:W-:Y:S01]  /*6070*/  IADD3 R91, PT, PT, R91, UR4, RZ ;  /* 0x000000045b5b7c10 */ /* 0x000fe2000fffe0ff */
[----:B------:R-:W2:Y:S01]  /*6080*/  LDCU.64 UR42, c[0x0][0xd28] ;  /* 0x0001a500ff2a77ac */ /* 0x000ea20008000a00 */
[----:B------:R-:W2:Y:S01]  /*6090*/  LDCU.128 UR60, c[0x0][0xd10] ;  /* 0x0001a200ff3c77ac */ /* 0x000ea20008000c00 */
[----:B-1----:R-:W-:Y:S01]  /*60a0*/  MOV R84, UR6 ;  /* 0x0000000600547c02 */ /* 0x002fe20008000f00 */
[----:B------:R-:W-:Y:S01]  /*60b0*/  IMAD.U32 R83, RZ, RZ, UR7 ;  /* 0x00000007ff537e24 */ /* 0x000fe2000f8e00ff */
[----:B------:R-:W1:Y:S01]  /*60c0*/  LDCU UR57, c[0x0][0x374] ;  /* 0x00006e80ff3977ac */ /* 0x000e620008000800 */
[----:B------:R-:W-:Y:S01]  /*60d0*/  UMOV UR37, URZ ;  /* 0x000000ff00257c82 */ /* 0x000fe20008000000 */
[----:B------:R-:W-:Y:S01]  /*60e0*/  UMOV UR52, URZ ;  /* 0x000000ff00347c82 */ /* 0x000fe20008000000 */
[----:B------:R-:W-:Y:S01]  /*60f0*/  UMOV UR55, URZ ;  /* 0x000000ff00377c82 */ /* 0x000fe20008000000 */
[----:B------:R-:W-:Y:S01]  /*6100*/  UMOV UR53, URZ ;  /* 0x000000ff00357c82 */ /* 0x000fe20008000000 */
[----:B--23--:R-:W-:-:S07]  /*6110*/  IMAD.IADD R2, R3, 0x1, R2 ;  /* 0x0000000103027824 */ /* 0x00cfce00078e0202 */
.L_x_166:
[----:B------:R-:W2:Y:S01]  /*6120*/  S2UR UR40, SR_CgaCtaId ;  /* 0x00000000002879c3 */ /* 0x000ea20000008800 */
[----:B------:R-:W-:Y:S01]  /*6130*/  UMOV UR4, 0x400 ;  /* 0x0000040000047882 */ /* 0x000fe20000000000 */
[----:B------:R-:W-:Y:S01]  /*6140*/  SHF.L.U32 R3, R89, 0x1f, RZ ;  /* 0x0000001f59037819 */ /* 0x000fe200000006ff */
[----:B--2---:R-:W-:Y:S06]  /*6150*/  ULEA UR47, UR40, UR4, 0x18 ;  /* 0x00000004282f7291 */ /* 0x004fec000f8ec0ff */
[C---:B------:R-:W-:Y:S02]  /*6160*/  LEA R0, R88.reuse, UR47, 0x3 ;  /* 0x0000002f58007c11 */ /* 0x040fe4000f8e18ff */
[----:B------:R-:W-:Y:S02]  /*6170*/  LEA R5, R88, UR47, 0x4 ;  /* 0x0000002f58057c11 */ /* 0x000fe4000f8e20ff */
[----:B------:R-:W2:Y:S02]  /*6180*/  SYNCS.PHASECHK.TRANS64.TRYWAIT P0, [R0+URZ+0x80], R3 ;  /* 0x00008003000075a7 */ /* 0x000ea400080011ff */
[----:B--23--:R-:W-:Y:S05]  /*6190*/  @!P0 BRA `(.L_x_76) ;  /* 0x0000009400548947 */ /* 0x00cfea0003800000 */
.L_x_212:
[----:B------:R-:W-:Y:S01]  /*61a0*/  R2UR UR7, R94 ;  /* 0x000000005e0772ca */ /* 0x000fe200000e0000 */
[----:B------:R-:W3:Y:S01]  /*61b0*/  LDS.128 R4, [R5+0xe0] ;  /* 0x0000e00005047984 */ /* 0x000ee20000000c00 */
[----:B--2---:R-:W-:Y:S01]  /*61c0*/  VIADD R0, R0, 0x90 ;  /* 0x0000009000007836 */ /* 0x004fe20000000000 */
[----:B------:R-:W-:Y:S04]  /*61d0*/  UISETP.GE.AND UP0, UPT, UR44, 0x1, UPT ;  /* 0x000000012c00788c */ /* 0x000fe8000bf06270 */
[----:B------:R-:W-:Y:S01]  /*61e0*/  PRMT R0, RZ, 0x654, R0 ;  /* 0x00000654ff007816 */ /* 0x000fe20000000000 */
[----:B------:R-:W-:Y:S01]  /*61f0*/  @!PT LDS RZ, [RZ] ;  /* 0x00000000fffff984 */ /* 0x000fe20000000800 */
[----:B------:R-:W-:Y:S01]  /*6200*/  @!PT LDS RZ, [RZ] ;  /* 0x00000000fffff984 */ /* 0x000fe20000000800 */
[----:B------:R-:W-:Y:S01]  /*6210*/  @!PT LDS RZ, [RZ] ;  /* 0x00000000fffff984 */ /* 0x000fe20000000800 */
[----:B------:R-:W-:Y:S01]  /*6220*/  @!PT LDS RZ, [RZ] ;  /* 0x00000000fffff984 */ /* 0x000fe20000000800 */
[----:B------:R2:W-:Y:S06]  /*6230*/  MEMBAR.ALL.CTA ;  /* 0x0000000000007992 */ /* 0x0005ec0000008000 */
[----:B--2---:R-:W2:Y:S02]  /*6240*/  FENCE.VIEW.ASYNC.S ;  /* 0x00000000000073c6 */ /* 0x004ea40000000000 */
[----:B--2---:R2:W-:Y:S01]  /*6250*/  SYNCS.ARRIVE.TRANS64.RED.A1T0 RZ, [R0+URZ], RZ ;  /* 0x000000ff00ff79a7 */ /* 0x0045e200081004ff */
[----:B---3--:R-:W-:Y:S11]  /*6260*/  LOP3.LUT P0, RZ, R6, 0x1, RZ, 0xc0, !PT ;  /* 0x0000000106ff7812 */ /* 0x008ff6000780c0ff */
[----:B------:R-:W-:Y:S02]  /*6270*/  @!UPT UIADD3 URZ, UPT, UPT, URZ, URZ, URZ ;  /* 0x000000fffffff290 */ /* 0x000fe4000fffe0ff */
[----:B------:R-:W-:Y:S01]  /*6280*/  VOTEU.ANY UP1, P0 ;  /* 0x0000000000ff7886 */ /* 0x000fe20000020100 */
[----:B------:R-:W-:Y:S01]  /*6290*/  PLOP3.LUT P0, PT, PT, PT, UP1, 0x80, 0x8 ;  /* 0x000000000008781c */ /* 0x000fe20003f0f018 */
[----:B------:R-:W-:Y:S06]  /*62a0*/  UP2UR UR4, UPR, URZ, 0x2 ;  /* 0x00000002ff047883 */ /* 0x000fec0008000000 */
[----:B------:R-:W-:Y:S06]  /*62b0*/  IMAD.U32 R96, RZ, RZ, UR4 ;  /* 0x00000004ff607e24 */ /* 0x000fec000f8e00ff */
[----:B------:R-:W-:Y:S02]  /*62c0*/  @P0 SHF.R.U32.HI R3, RZ, 0x10, R5 ;  /* 0x00000010ff030819 */ /* 0x000fe40000011605 */
[----:B------:R-:W-:Y:S02]  /*62d0*/  @P0 MOV R8, R4 ;  /* 0x0000000400080202 */ /* 0x000fe40000000f00 */
[----:B------:R-:W-:Y:S02]  /*62e0*/  @P0 R2UR UR4, R3 ;  /* 0x00000000030402ca */ /* 0x000fe400000e0000 */
[----:B------:R-:W-:Y:S02]  /*62f0*/  @P0 LOP3.LUT R4, R5, 0xffff, RZ, 0xc0, !PT ;  /* 0x0000ffff05040812 */ /* 0x000fe400078ec0ff */
[----:B------:R-:W-:Y:S02]  /*6300*/  @P0 R2UR UR6, R8 ;  /* 0x00000000080602ca */ /* 0x000fe400000e0000 */
[----:B------:R-:W-:Y:S07]  /*6310*/  @P0 R2UR UR5, R4 ;  /* 0x00000000040502ca */ /* 0x000fee00000e0000 */
[----:B------:R-:W-:Y:S02]  /*6320*/  @UP1 UMOV UR7, UR4 ;  /* 0x0000000400071c82 */ /* 0x000fe40008000000 */
[----:B------:R-:W-:Y:S02]  /*6330*/  IMAD.U32 R94, RZ, RZ, UR7 ;  /* 0x00000007ff5e7e24 */ /* 0x000fe4000f8e00ff */
[----:B------:R-:W-:Y:S02]  /*6340*/  @UP1 UMOV UR39, UR6 ;  /* 0x0000000600271c82 */ /* 0x000fe40008000000 */
[----:B------:R-:W-:Y:S01]  /*6350*/  @UP1 UMOV UR38, UR5 ;  /* 0x0000000500261c82 */ /* 0x000fe20008000000 */
[----:B--2---:R-:W-:Y:S05]  /*6360*/  BRA.U !UP0, `(.L_x_77) ;  /* 0x0000000108d07547 */ /* 0x004fea000b800000 */
[----:B------:R-:W2:Y:S01]  /*6370*/  LDCU UR14, c[0x0][0xd20] ;  /* 0x0001a400ff0e77ac */ /* 0x000ea20008000800 */
[----:B------:R-:W-:Y:S01]  /*6380*/  R2UR UR10, R85 ;  /* 0x00000000550a72ca */ /* 0x000fe200000e0000 */
[----:B-1----:R-:W-:Y:S02]  /*6390*/  UIMAD.WIDE.U32 UR4, UR57, UR63, URZ ;  /* 0x0000003f390472a5 */ /* 0x002fe4000f8e00ff */
[----:B------:R-:W-:Y:S02]  /*63a0*/  UISETP.NE.AND UP0, UPT, UR62, 0x1, UPT ;  /* 0x000000013e00788c */ /* 0x000fe4000bf05270 */
[----:B------:R-:W-:Y:S02]  /*63b0*/  UIMAD.WIDE.U32 UR8, UR38, UR63, URZ ;  /* 0x0000003f260872a5 */ /* 0x000fe4000f8e00ff */
[----:B------:R-:W-:Y:S02]  /*63c0*/  UISETP.NE.AND UP1, UPT, UR45, 0x1, UPT ;  /* 0x000000012d00788c */ /* 0x000fe4000bf25270 */
[----:B------:R-:W-:Y:S04]  /*63d0*/  UIMAD.WIDE.U32 UR12, UR39, UR60, URZ ;  /* 0x0000003c270c72a5 */ /* 0x000fe8000f8e00ff */
[----:B------:R-:W-:Y:S02]  /*63e0*/  UIMAD.WIDE.U32 UR6, UR10, UR60, URZ ;  /* 0x0000003c0a0672a5 */ /* 0x000fe4000f8e00ff */
[----:B------:R-:W-:Y:S01]  /*63f0*/  UISETP.NE.AND UP2, UPT, UR44, 0x1, UPT ;  /* 0x000000012c00788c */ /* 0x000fe2000bf45270 */
[----:B------:R-:W-:Y:S02]  /*6400*/  UMOV UR4, UR5 ;  /* 0x0000000500047c82 */ /* 0x000fe40008000000 */
[----:B--2---:R-:W-:Y:S03]  /*6410*/  USHF.R.U32.HI UR5, URZ, UR14, UR4 ;  /* 0x0000000eff057299 */ /* 0x004fe60008011604 */
[----:B------:R-:W-:Y:S02]  /*6420*/  UMOV UR4, UR7 ;  /* 0x0000000700047c82 */ /* 0x000fe40008000000 */
[----:B------:R-:W-:Y:S02]  /*6430*/  USHF.R.U32.HI UR7, URZ, UR61, UR4 ;  /* 0x0000003dff077299 */ /* 0x000fe40008011604 */
[----:B------:R-:W-:Y:S02]  /*6440*/  USEL UR4, UR57, UR5, !UP0 ;  /* 0x0000000539047287 */ /* 0x000fe4000c000000 */
[----:B------:R-:W-:Y:S01]  /*6450*/  USEL UR7, UR10, UR7, !UP1 ;  /* 0x000000070a077287 */ /* 0x000fe2000c800000 */
[----:B------:R-:W-:Y:S01]  /*6460*/  UMOV UR5, UR9 ;  /* 0x0000000900057c82 */ /* 0x000fe20008000000 */
[----:B------:R-:W-:Y:S02]  /*6470*/  UIMAD.WIDE.U32 UR8, UR4, UR42, URZ ;  /* 0x0000002a040872a5 */ /* 0x000fe4000f8e00ff */
[----:B------:R-:W-:Y:S03]  /*6480*/  USHF.R.U32.HI UR6, URZ, UR14, UR5 ;  /* 0x0000000eff067299 */ /* 0x000fe60008011605 */
[----:B------:R-:W-:Y:S01]  /*6490*/  UMOV UR5, UR13 ;  /* 0x0000000d00057c82 */ /* 0x000fe20008000000 */
[----:B------:R-:W-:Y:S02]  /*64a0*/  UIMAD.WIDE.U32 UR12, UR7, UR42, URZ ;  /* 0x0000002a070c72a5 */ /* 0x000fe4000f8e00ff */
[----:B------:R-:W-:Y:S02]  /*64b0*/  USEL UR6, UR38, UR6, !UP0 ;  /* 0x0000000626067287 */ /* 0x000fe4000c000000 */
[----:B------:R-:W-:Y:S01]  /*64c0*/  USHF.R.U32.HI UR5, URZ, UR61, UR5 ;  /* 0x0000003dff057299 */ /* 0x000fe20008011605 */
[----:B------:R-:W-:Y:S02]  /*64d0*/  UMOV UR8, UR9 ;  /* 0x0000000900087c82 */ /* 0x000fe40008000000 */
[----:B------:R-:W-:Y:S02]  /*64e0*/  @UP2 USHF.R.U32.HI UR4, URZ, UR43, UR8 ;  /* 0x0000002bff042299 */ /* 0x000fe40008011608 */
[----:B------:R-:W-:Y:S02]  /*64f0*/  USEL UR5, UR39, UR5, !UP1 ;  /* 0x0000000527057287 */ /* 0x000fe4000c800000 */
[----:B------:R-:W-:Y:S01]  /*6500*/  UIMAD UR4, UR44, UR4, URZ ;  /* 0x000000042c0472a4 */ /* 0x000fe2000f8e02ff */
[----:B------:R-:W-:Y:S01]  /*6510*/  UMOV UR8, UR13 ;  /* 0x0000000d00087c82 */ /* 0x000fe20008000000 */
[----:B------:R-:W-:Y:S02]  /*6520*/  UIMAD.WIDE.U32 UR12, UR6, UR42, URZ ;  /* 0x0000002a060c72a5 */ /* 0x000fe4000f8e00ff */
[----:B------:R-:W-:Y:S02]  /*6530*/  @UP2 USHF.R.U32.HI UR7, URZ, UR43, UR8 ;  /* 0x0000002bff072299 */ /* 0x000fe40008011608 */
[----:B------:R-:W-:Y:S02]  /*6540*/  UISETP.GE.AND UP0, UPT, UR6, UR4, UPT ;  /* 0x000000040600728c */ /* 0x000fe4000bf06270 */
[----:B------:R-:W-:Y:S01]  /*6550*/  UIMAD UR8, UR44, UR7, URZ ;  /* 0x000000072c0872a4 */ /* 0x000fe2000f8e02ff */
[----:B------:R-:W-:Y:S03]  /*6560*/  UMOV UR4, UR13 ;  /* 0x0000000d00047c82 */ /* 0x000fe60008000000 */
[----:B------:R-:W-:Y:S02]  /*6570*/  UISETP.GE.OR UP0, UPT, UR5, UR8, UP0 ;  /* 0x000000080500728c */ /* 0x000fe40008706670 */
[----:B------:R-:W-:Y:S02]  /*6580*/  USHF.R.U32.HI UR4, URZ, UR43, UR4 ;  /* 0x0000002bff047299 */ /* 0x000fe40008011604 */
[----:B------:R-:W-:Y:S02]  /*6590*/  UIMAD.WIDE.U32 UR8, UR5, UR42, URZ ;  /* 0x0000002a050872a5 */ /* 0x000fe4000f8e00ff */
[----:B------:R-:W-:Y:S02]  /*65a0*/  USEL UR12, UR6, UR4, !UP2 ;  /* 0x00000004060c7287 */ /* 0x000fe4000d000000 */
[----:B------:R-:W-:Y:S02]  /*65b0*/  UIADD3 UR8, UPT, UPT, -UR5, URZ, URZ ;  /* 0x000000ff05087290 */ /* 0x000fe4000fffe1ff */
[----:B------:R-:W-:Y:S01]  /*65c0*/  UIADD3 UR10, UPT, UPT, -UR12, URZ, URZ ;  /* 0x000000ff0c0a7290 */ /* 0x000fe2000fffe1ff */
[----:B------:R-:W-:Y:S01]  /*65d0*/  @!UP0 UMOV UR4, UR9 ;  /* 0x0000000900048c82 */ /* 0x000fe20008000000 */
[----:B------:R-:W-:Y:S02]  /*65e0*/  UIADD3 UR9, UPT, UPT, -UR6, URZ, URZ ;  /* 0x000000ff06097290 */ /* 0x000fe4000fffe1ff */
[----:B------:R-:W-:Y:S02]  /*65f0*/  @!UP0 USHF.R.U32.HI UR4, URZ, UR43, UR4 ;  /* 0x0000002bff048299 */ /* 0x000fe40008011604 */
[----:B------:R-:W-:Y:S02]  /*6600*/  UIMAD UR10, UR44, UR10, UR6 ;  /* 0x0000000a2c0a72a4 */ /* 0x000fe4000f8e0206 */
[----:B------:R-:W-:Y:S04]  /*6610*/  @!UP0 USEL UR4, UR5, UR4, !UP2 ;  /* 0x0000000405048287 */ /* 0x000fe8000d000000 */
[----:B------:R-:W-:Y:S02]  /*6620*/  @!UP0 UIMAD UR10, UR7, UR10, UR4 ;  /* 0x0000000a070a82a4 */ /* 0x000fe4000f8e0204 */
[----:B------:R-:W-:Y:S02]  /*6630*/  @!UP0 UIADD3 UR12, UPT, UPT, UR12, -UR4, URZ ;  /* 0x800000040c0c8290 */ /* 0x000fe4000fffe0ff */
[----:B------:R-:W-:Y:S02]  /*6640*/  UIMAD UR7, UR45, UR8, UR39 ;  /* 0x000000082d0772a4 */ /* 0x000fe4000f8e0227 */
[----:B------:R-:W-:Y:S02]  /*6650*/  @!UP0 UIMAD UR6, UR12, UR44, UR5 ;  /* 0x0000002c0c0682a4 */ /* 0x000fe4000f8e0205 */
[----:B------:R-:W-:Y:S01]  /*6660*/  UIMAD UR4, UR62, UR9, UR38 ;  /* 0x000000093e0472a4 */ /* 0x000fe2000f8e0226 */
[----:B------:R-:W-:Y:S02]  /*6670*/  @!UP0 UMOV UR5, UR10 ;  /* 0x0000000a00058c82 */ /* 0x000fe40008000000 */
[----:B------:R-:W-:Y:S02]  /*6680*/  UIMAD UR39, UR5, UR45, UR7 ;  /* 0x0000002d052772a4 */ /* 0x000fe4000f8e0207 */
[----:B------:R-:W-:Y:S11]  /*6690*/  UIMAD UR38, UR6, UR62, UR4 ;  /* 0x0000003e062672a4 */ /* 0x000ff6000f8e0204 */
[----:B------:R-:W-:Y:S01]  /*66a0*/  @!UPT UIADD3 URZ, UPT, UPT, URZ, URZ, URZ ;  /* 0x000000fffffff290 */ /* 0x000fe2000fffe0ff */
.L_x_77:
[----:B------:R-:W-:Y:S01]  /*66b0*/  UISETP.NE.AND UP0, UPT, UR41, 0x1, UPT ;  /* 0x000000012900788c */ /* 0x000fe2000bf05270 */
[----:B------:R-:W-:Y:S01]  /*66c0*/  R2UR UR16, R95 ;  /* 0x000000005f1072ca */ /* 0x000fe200000e0000 */
[----:B------:R-:W-:Y:S01]  /*66d0*/  USHF.L.U32 UR49, UR11, 0x7, URZ ;  /* 0x000000070b317899 */ /* 0x000fe200080006ff */
[----:B------:R-:W-:Y:S01]  /*66e0*/  IADD3 R88, PT, PT, R88, 0x1, RZ ;  /* 0x0000000158587810 */ /* 0x000fe20007ffe0ff */
[----:B------:R-:W-:Y:S07]  /*66f0*/  USHF.L.U32 UR54, UR25, 0x8, URZ ;  /* 0x0000000819367899 */ /* 0x000fee00080006ff */
[----:B------:R-:W2:Y:S01]  /*6700*/  @!UP0 LDCU.128 UR12, c[0x0][0xd10] ;  /* 0x0001a200ff0c87ac */ /* 0x000ea20008000c00 */
[----:B------:R-:W3:Y:S01]  /*6710*/  @!UP0 LDCU UR5, c[0x0][0xd0c] ;  /* 0x0001a180ff0587ac */ /* 0x000ee20008000800 */
[----:B------:R-:W1:Y:S01]  /*6720*/  @!UP0 LDCU UR10, c[0x0][0xd20] ;  /* 0x0001a400ff0a87ac */ /* 0x000e620008000800 */
[----:B--2---:R-:W-:Y:S02]  /*6730*/  UIMAD.WIDE.U32 UR8, UR39, UR12, URZ ;  /* 0x0000000c270872a5 */ /* 0x004fe4000f8e00ff */
[----:B------:R-:W-:Y:S02]  /*6740*/  UIMAD.WIDE.U32 UR6, UR38, UR15, URZ ;  /* 0x0000000f260672a5 */ /* 0x000fe4000f8e00ff */
[----:B------:R-:W-:Y:S03]  /*6750*/  @!UP0 UISETP.NE.AND UP1, UPT, UR14, 0x1, UPT ;  /* 0x000000010e00888c */ /* 0x000fe6000bf25270 */
[----:B------:R-:W-:Y:S01]  /*6760*/  @!UP0 UMOV UR4, UR9 ;  /* 0x0000000900048c82 */ /* 0x000fe20008000000 */
[----:B---3--:R-:W-:Y:S02]  /*6770*/  @!UP0 UISETP.NE.AND UP2, UPT, UR5, 0x1, UPT ;  /* 0x000000010500888c */ /* 0x008fe4000bf45270 */
[----:B------:R-:W-:Y:S01]  /*6780*/  @!UP0 USHF.R.U32.HI UR4, URZ, UR13, UR4 ;  /* 0x0000000dff048299 */ /* 0x000fe20008011604 */
[----:B------:R-:W-:Y:S02]  /*6790*/  @!UP0 UMOV UR6, UR7 ;  /* 0x0000000700068c82 */ /* 0x000fe40008000000 */
[----:B-1----:R-:W-:Y:S02]  /*67a0*/  @!UP0 USHF.R.U32.HI UR6, URZ, UR10, UR6 ;  /* 0x0000000aff068299 */ /* 0x002fe40008011606 */
[----:B------:R-:W-:Y:S02]  /*67b0*/  @!UP0 USEL UR7, UR39, UR4, !UP2 ;  /* 0x0000000427078287 */ /* 0x000fe4000d000000 */
[----:B------:R-:W-:Y:S04]  /*67c0*/  @!UP0 USEL UR6, UR38, UR6, !UP1 ;  /* 0x0000000626068287 */ /* 0x000fe8000c800000 */
[----:B------:R-:W-:Y:S02]  /*67d0*/  @!UP0 UIADD3 UR4, UPT, UPT, -UR7, UR6, URZ ;  /* 0x0000000607048290 */ /* 0x000fe4000fffe1ff */
[----:B------:R-:W-:Y:S02]  /*67e0*/  @!UP0 UIADD3 UR6, UPT, UPT, UR7, -UR6, URZ ;  /* 0x8000000607068290 */ /* 0x000fe4000fffe0ff */
[----:B------:R-:W-:Y:S02]  /*67f0*/  @!UP0 UIMAD UR39, UR4, UR5, UR39 ;  /* 0x00000005042782a4 */ /* 0x000fe4000f8e0227 */
[----:B------:R-:W-:Y:S02]  /*6800*/  @!UP0 UIMAD UR38, UR6, UR14, UR38 ;  /* 0x0000000e062682a4 */ /* 0x000fe4000f8e0226 */
[----:B------:R-:W-:Y:S09]  /*6810*/  ULOP3.LUT UP0, URZ, UR16, 0x1f0, URZ, 0xc0, !UPT ;  /* 0x000001f010ff7892 */ /* 0x000ff2000f80c0ff */
[----:B------:R-:W-:Y:S05]  /*6820*/  BRA.U !UP0, `(.L_x_78) ;  /* 0x00000001087c7547 */ /* 0x000fea000b800000 */
[----:B------:R-:W1:Y:S01]  /*6830*/  LDCU.64 UR8, c[0x4][0x80] ;  /* 0x01001000ff0877ac */ /* 0x000e620008000a00 */
[----:B------:R-:W-:Y:S01]  /*6840*/  MOV R16, 0x0 ;  /* 0x0000000000107802 */ /* 0x000fe20000000f00 */
[----:B------:R-:W-:Y:S02]  /*6850*/  HFMA2 R12, -RZ, RZ, 0, 5.9604644775390625e-08 ;  /* 0x00000001ff0c7431 */ /* 0x000fe400000001ff */
[----:B------:R-:W-:Y:S01]  /*6860*/  IMAD.MOV.U32 R8, RZ, RZ, 0x70 ;  /* 0x00000070ff087424 */ /* 0x000fe200078e00ff */
[----:B------:R2:W3:Y:S01]  /*6870*/  LDC.64 R14, c[0x4][R16] ;  /* 0x01000000100e7b82 */ /* 0x0004e20000000a00 */
[----:B------:R-:W4:Y:S01]  /*6880*/  LDCU.64 UR6, c[0x4][0x88] ;  /* 0x01001100ff0677ac */ /* 0x000f220008000a00 */
[----:B------:R-:W-:Y:S01]  /*6890*/  IMAD.MOV.U32 R13, RZ, RZ, RZ ;  /* 0x000000ffff0d7224 */ /* 0x000fe200078e00ff */
[----:B------:R-:W2:Y:S01]  /*68a0*/  LDCU.64 UR4, c[0x4][0x8] ;  /* 0x01000100ff0477ac */ /* 0x000ea20008000a00 */
[----:B-1----:R-:W-:Y:S01]  /*68b0*/  MOV R5, UR9 ;  /* 0x0000000900057c02 */ /* 0x002fe20008000f00 */
[----:B------:R-:W-:Y:S01]  /*68c0*/  IMAD.U32 R4, RZ, RZ, UR8 ;  /* 0x00000008ff047e24 */ /* 0x000fe2000f8e00ff */
[----:B----4-:R-:W-:Y:S01]  /*68d0*/  MOV R7, UR7 ;  /* 0x0000000700077c02 */ /* 0x010fe20008000f00 */
[----:B------:R-:W-:Y:S01]  /*68e0*/  IMAD.U32 R6, RZ, RZ, UR6 ;  /* 0x00000006ff067e24 */ /* 0x000fe2000f8e00ff */
[----:B--2---:R-:W-:Y:S01]  /*68f0*/  MOV R11, UR5 ;  /* 0x00000005000b7c02 */ /* 0x004fe20008000f00 */
[----:B------:R-:W-:Y:S02]  /*6900*/  IMAD.U32 R10, RZ, RZ, UR4 ;  /* 0x00000004ff0a7e24 */ /* 0x000fe4000f8e00ff */
[----:B------:R-:W-:Y:S07]  /*6910*/  LEPC R20, `(.L_x_79) ;  /* 0x000000001014794e */ /* 0x000fee0000000000 */
[----:B---3-5:R-:W-:Y:S05]  /*6920*/  CALL.ABS.NOINC R14 ;  /* 0x000000000e007343 */ /* 0x028fea0003c00000 */
.L_x_79:
[----:B------:R-:W1:Y:S01]  /*6930*/  LDCU.64 UR8, c[0x4][0x80] ;  /* 0x01001000ff0877ac */ /* 0x000e620008000a00 */
[----:B------:R-:W2:Y:S01]  /*6940*/  LDC.64 R16, c[0x4][R16] ;  /* 0x0100000010107b82 */ /* 0x000ea20000000a00 */
[----:B------:R-:W-:Y:S02]  /*6950*/  HFMA2 R12, -RZ, RZ, 0, 5.9604644775390625e-08 ;  /* 0x00000001ff0c7431 */ /* 0x000fe400000001ff */
[----:B------:R-:W-:Y:S02]  /*6960*/  IMAD.MOV.U32 R8, RZ, RZ, 0x70 ;  /* 0x00000070ff087424 */ /* 0x000fe400078e00ff */
[----:B------:R-:W-:Y:S01]  /*6970*/  IMAD.MOV.U32 R13, RZ, RZ, RZ ;  /* 0x000000ffff0d7224 */ /* 0x000fe200078e00ff */
[----:B------:R-:W3:Y:S01]  /*6980*/  LDCU.64 UR6, c[0x4][0x88] ;  /* 0x01001100ff0677ac */ /* 0x000ee20008000a00 */
[----:B------:R-:W4:Y:S01]  /*6990*/  LDCU.64 UR4, c[0x4][0x8] ;  /* 0x01000100ff0477ac */ /* 0x000f220008000a00 */
[----:B-1----:R-:W-:Y:S02]  /*69a0*/  MOV R4, UR8 ;  /* 0x0000000800047c02 */ /* 0x002fe40008000f00 */
[----:B------:R-:W-:Y:S02]  /*69b0*/  MOV R5, UR9 ;  /* 0x0000000900057c02 */ /* 0x000fe40008000f00 */
[----:B---3--:R-:W-:Y:S01]  /*69c0*/  MOV R7, UR7 ;  /* 0x0000000700077c02 */ /* 0x008fe20008000f00 */
[----:B------:R-:W-:Y:S01]  /*69d0*/  IMAD.U32 R6, RZ, RZ, UR6 ;  /* 0x00000006ff067e24 */ /* 0x000fe2000f8e00ff */
[----:B----4-:R-:W-:Y:S01]  /*69e0*/  MOV R11, UR5 ;  /* 0x00000005000b7c02 */ /* 0x010fe20008000f00 */
[----:B------:R-:W-:Y:S02]  /*69f0*/  IMAD.U32 R10, RZ, RZ, UR4 ;  /* 0x00000004ff0a7e24 */ /* 0x000fe4000f8e00ff */
[----:B------:R-:W-:Y:S07]  /*6a00*/  LEPC R20, `(.L_x_78) ;  /* 0x000000001014794e */ /* 0x000fee0000000000 */
[----:B--2---:R-:W-:Y:S05]  /*6a10*/  CALL.ABS.NOINC R16 ;  /* 0x0000000010007343 */ /* 0x004fea0003c00000 */
.L_x_78:
[----:B------:R-:W-:Y:S02]  /*6a20*/  R2UR UR8, R86 ;  /* 0x00000000560872ca */ /* 0x000fe400000e0000 */
[----:B------:R-:W-:Y:S02]  /*6a30*/  R2UR UR7, R84 ;  /* 0x00000000540772ca */ /* 0x000fe400000e0000 */
[----:B------:R-:W-:Y:S02]  /*6a40*/  R2UR UR6, R83 ;  /* 0x00000000530672ca */ /* 0x000fe400000e0000 */
[----:B------:R-:W-:Y:S02]  /*6a50*/  R2UR UR5, R82 ;  /* 0x00000000520572ca */ /* 0x000fe400000e0000 */
[----:B------:R-:W-:Y:S02]  /*6a60*/  R2UR UR4, R81 ;  /* 0x00000000510472ca */ /* 0x000fe400000e0000 */
[----:B------:R-:W-:Y:S03]  /*6a70*/  ISETP.NE.U32.AND P4, PT, R76, RZ, PT ;  /* 0x000000ff4c00720c */ /* 0x000fe60003f85070 */
[----:B------:R-:W-:Y:S01]  /*6a80*/  UISETP.NE.AND UP2, UPT, UR8, URZ, UPT ;  /* 0x000000ff0800728c */ /* 0x000fe2000bf45270 */
[----:B------:R-:W-:Y:S01]  /*6a90*/  ISETP.NE.AND.EX P4, PT, R77, RZ, PT, P4 ;  /* 0x000000ff4d00720c */ /* 0x000fe20003f85340 */
[----:B------:R-:W-:Y:S04]  /*6aa0*/  UISETP.NE.U32.AND UP0, UPT, UR7, URZ, UPT ;  /* 0x000000ff0700728c */ /* 0x000fe8000bf05070 */
[----:B------:R-:W-:Y:S01]  /*6ab0*/  ISETP.NE.U32.AND P2, PT, RZ, UR5, PT ;  /* 0x00000005ff007c0c */ /* 0x000fe2000bf45070 */
[----:B------:R-:W-:Y:S01]  /*6ac0*/  UISETP.NE.AND.EX UP1, UPT, UR6, URZ, UPT, UP0 ;  /* 0x000000ff0600728c */ /* 0x000fe2000bf25300 */
[----:B------:R-:W-:Y:S01]  /*6ad0*/  PLOP3.LUT P1, PT, PT, PT, UP2, 0x80, 0x8 ;  /* 0x000000000008781c */ /* 0x000fe20003f2f028 */
[----:B------:R-:W-:Y:S01]  /*6ae0*/  UPLOP3.LUT UP0, UPT, UPT, UPT, UPT, 0x40, 0x4 ;  /* 0x000000000004789c */ /* 0x000fe20003f0e870 */
[----:B------:R-:W-:Y:S01]  /*6af0*/  ISETP.NE.AND.EX P2, PT, RZ, UR4, PT, P2 ;  /* 0x00000004ff007c0c */ /* 0x000fe2000bf45320 */
[----:B------:R-:W-:Y:S06]  /*6b00*/  @UP2 UPLOP3.LUT UP0, UPT, UPT, UPT, UP1, 0x80, 0x8 ;  /* 0x000000000008289c */ /* 0x000fec0003f0f010 */
[----:B------:R-:W-:Y:S01]  /*6b10*/  PLOP3.LUT P0, PT, PT, PT, UP0, 0x80, 0x8 ;  /* 0x000000000008781c */ /* 0x000fe20003f0f008 */
[----:B------:R-:W-:Y:S01]  /*6b20*/  @!UPT UIADD3 URZ, UPT, UPT, URZ, URZ, URZ ;  /* 0x000000fffffff290 */ /* 0x000fe2000fffe0ff */
[----:B------:R-:W-:Y:S11]  /*6b30*/  BRA.U !UP1, `(.L_x_80) ;  /* 0x0000000109487547 */ /* 0x000ff6000b800000 */
[----:B------:R-:W1:Y:S01]  /*6b40*/  LDCU.64 UR8, c[0x0][0x358] ;  /* 0x00006b00ff0877ac */ /* 0x000e620008000a00 */
[----:B------:R-:W-:Y:S01]  /*6b50*/  R2UR UR5, R82 ;  /* 0x00000000520572ca */ /* 0x000fe200000e0000 */
[----:B------:R-:W-:Y:S01]  /*6b60*/  IMAD.MOV.U32 R79, RZ, RZ, 0x1 ;  /* 0x00000001ff4f7424 */ /* 0x000fe200078e00ff */
[----:B------:R-:W-:Y:S01]  /*6b70*/  R2UR UR4, R81 ;  /* 0x00000000510472ca */ /* 0x000fe200000e0000 */
[----:B------:R-:W-:Y:S01]  /*6b80*/  IMAD.MOV.U32 R0, RZ, RZ, 0x1 ;  /* 0x00000001ff007424 */ /* 0x000fe200078e00ff */
[----:B------:R-:W-:Y:S09]  /*6b90*/  R2UR UR6, R84 ;  /* 0x00000000540672ca */ /* 0x000ff200000e0000 */
[----:B------:R-:W-:Y:S04]  /*6ba0*/  UISETP.NE.U32.AND UP0, UPT, UR5, URZ, UPT ;  /* 0x000000ff0500728c */ /* 0x000fe8000bf05070 */
[----:B------:R-:W-:Y:S06]  /*6bb0*/  UISETP.NE.AND.EX UP0, UPT, UR4, URZ, UPT, UP0 ;  /* 0x000000ff0400728c */ /* 0x000fec000bf05300 */
[----:B------:R-:W-:Y:S05]  /*6bc0*/  PLOP3.LUT P3, PT, PT, PT, UP0, 0x80, 0x8 ;  /* 0x000000000008781c */ /* 0x000fea0003f6f008 */
[----:B------:R-:W2:Y:S01]  /*6bd0*/  @UP0 LDCU.64 UR4, c[0x0][0xa88] ;  /* 0x00015100ff0407ac */ /* 0x000ea20008000a00 */
[----:B------:R-:W-:Y:S07]  /*6be0*/  @UP0 UIMAD UR6, UR36, UR6, URZ ;  /* 0x00000006240602a4 */ /* 0x000fee000f8e02ff */
[----:B------:R-:W-:Y:S01]  /*6bf0*/  @!P3 PRMT R79, R0, 0x7610, R79 ;  /* 0x00007610004fb816 */ /* 0x000fe2000000004f */
[----:B--2---:R-:W-:Y:S06]  /*6c00*/  @UP0 UIMAD.WIDE UR4, UR6, 0x4, UR4 ;  /* 0x00000004060408a5 */ /* 0x004fec000f8e0204 */
[----:B------:R-:W-:Y:S02]  /*6c10*/  IMAD.U32 R4, RZ, RZ, UR4 ;  /* 0x00000004ff047e24 */ /* 0x000fe4000f8e00ff */
[----:B------:R-:W-:Y:S03]  /*6c20*/  IMAD.U32 R5, RZ, RZ, UR5 ;  /* 0x00000005ff057e24 */ /* 0x000fe6000f8e00ff */
[----:B------:R-:W2:Y:S02]  /*6c30*/  @!UP0 LDCU UR4, c[0x0][0xa80] ;  /* 0x00015000ff0487ac */ /* 0x000ea40008000800 */
[----:B-1---5:R1:W5:Y:S02]  /*6c40*/  @P3 LDG.E R40, desc[UR8][R4.64] ;  /* 0x0000000804283981 */ /* 0x022364000c1e1900 */
[----:B-12---:R-:W-:Y:S02]  /*6c50*/  @!P3 IMAD.U32 R40, RZ, RZ, UR4 ;  /* 0x00000004ff28be24 */ /* 0x006fe4000f8e00ff */
.L_x_80:
[----:B------:R-:W-:Y:S05]  /*6c60*/  @!P4 BRA `(.L_x_81) ;  /* 0x000000000024c947 */ /* 0x000fea0003800000 */
[----:B----4-:R-:W-:Y:S01]  /*6c70*/  ISETP.NE.U32.AND P3, PT, R74, RZ, PT ;  /* 0x000000ff4a00720c */ /* 0x010fe20003f65070 */
[----:B------:R-:W1:Y:S03]  /*6c80*/  LDCU.64 UR4, c[0x0][0x358] ;  /* 0x00006b00ff0477ac */ /* 0x000e660008000a00 */
[----:B------:R-:W-:Y:S11]  /*6c90*/  ISETP.NE.AND.EX P3, PT, R75, RZ, PT, P3 ;  /* 0x000000ff4b00720c */ /* 0x000ff60003f65330 */
[----:B------:R-:W-:Y:S02]  /*6ca0*/  @!UPT UIADD3 URZ, UPT, UPT, URZ, URZ, URZ ;  /* 0x000000fffffff290 */ /* 0x000fe4000fffe0ff */
[----:B------:R-:W2:Y:S01]  /*6cb0*/  @P3 LDC.64 R4, c[0x0][0xaa8] ;  /* 0x0002aa00ff043b82 */ /* 0x000ea20000000a00 */
[----:B------:R-:W-:Y:S04]  /*6cc0*/  @P3 IMAD R0, R76, UR36, RZ ;  /* 0x000000244c003c24 */ /* 0x000fe8000f8e02ff */
[----:B--2---:R-:W-:Y:S05]  /*6cd0*/  @P3 IMAD.WIDE R4, R0, 0x4, R4 ;  /* 0x0000000400043825 */ /* 0x004fea00078e0204 */
[----:B-1---5:R1:W5:Y:S02]  /*6ce0*/  @P3 LDG.E R36, desc[UR4][R4.64] ;  /* 0x0000000404243981 */ /* 0x022364000c1e1900 */
[----:B-1----:R-:W2:Y:S02]  /*6cf0*/  @!P3 LDC R36, c[0x0][0xaa0] ;  /* 0x0002a800ff24bb82 */ /* 0x002ea40000000800 */
.L_x_81:
[----:B-----5:R-:W-:Y:S01]  /*6d00*/  ISETP.NE.AND P3, PT, R40, RZ, PT ;  /* 0x000000ff2800720c */ /* 0x020fe20003f65270 */
[----:B------:R-:W-:Y:S01]  /*6d10*/  ULOP3.LUT UR4, UR56, 0x1, URZ, 0x3c, !UPT ;  /* 0x0000000138047892 */ /* 0x000fe2000f8e3cff */
[----:B------:R-:W-:Y:S01]  /*6d20*/  SEL R6, RZ, 0xffffffff, P2 ;  /* 0xffffffffff067807 */ /* 0x000fe20001000000 */
[----:B------:R-:W-:Y:S01]  /*6d30*/  IMAD.U32 R104, RZ, RZ, UR52 ;  /* 0x00000034ff687e24 */ /* 0x000fe2000f8e00ff */
[C---:B------:R-:W-:Y:S01]  /*6d40*/  @P1 LOP3.LUT P2, RZ, R79.reuse, 0xff, RZ, 0xc0, !PT ;  /* 0x000000ff4fff1812 */ /* 0x040fe2000784c0ff */
[----:B------:R-:W-:Y:S01]  /*6d50*/  IMAD.SHL.U32 R99, R90, 0x4, RZ ;  /* 0x000000045a637824 */ /* 0x000fe200078e00ff */
[----:B------:R-:W-:Y:S01]  /*6d60*/  @P1 SEL R5, RZ, 0xffffffff, P3 ;  /* 0xffffffffff051807 */ /* 0x000fe20001800000 */
[----:B------:R-:W-:Y:S01]  /*6d70*/  IMAD.U32 R102, RZ, RZ, UR4 ;  /* 0x00000004ff667e24 */ /* 0x000fe2000f8e00ff */
[----:B------:R-:W-:Y:S01]  /*6d80*/  LOP3.LUT P4, R87, R79, 0xff, RZ, 0xc0, !PT ;  /* 0x000000ff4f577812 */ /* 0x000fe2000788c0ff */
[----:B------:R-:W-:Y:S01]  /*6d90*/  IMAD.SHL.U32 R104, R104, 0x4000, RZ ;  /* 0x0000400068687824 */ /* 0x000fe200078e00ff */
[----:B------:R-:W-:Y:S01]  /*6da0*/  @P0 SEL R5, R6, R5, !P2 ;  /* 0x0000000506050207 */ /* 0x000fe20005000000 */
[----:B------:R-:W-:Y:S01]  /*6db0*/  IMAD.U32 R3, RZ, RZ, UR37 ;  /* 0x00000025ff037e24 */ /* 0x000fe2000f8e00ff */
[----:B------:R-:W-:Y:S01]  /*6dc0*/  PLOP3.LUT P0, PT, PT, PT, UP1, 0x80, 0x8 ;  /* 0x000000000008781c */ /* 0x000fe20003f0f018 */
[----:B------:R-:W-:Y:S01]  /*6dd0*/  IMAD.IADD R107, R91, 0x1, R104 ;  /* 0x000000015b6b7824 */ /* 0x000fe200078e0268 */
[----:B------:R-:W-:Y:S01]  /*6de0*/  @P1 LOP3.LUT R5, R5, 0x1, RZ, 0xc0, !PT ;  /* 0x0000000105051812 */ /* 0x000fe200078ec0ff */
[----:B------:R-:W-:Y:S01]  /*6df0*/  IMAD.SHL.U32 R98, R92, 0x4, RZ ;  /* 0x000000045c627824 */ /* 0x000fe200078e00ff */
[----:B------:R-:W-:Y:S01]  /*6e00*/  BSSY B1, `(.L_x_82) ;  /* 0x000006a000017945 */ /* 0x000fe20003800000 */
[----:B------:R-:W-:Y:S01]  /*6e10*/  IMAD.IADD R105, R107, 0x1, R99 ;  /* 0x000000016b697824 */ /* 0x000fe200078e0263 */
[----:B------:R-:W-:Y:S01]  /*6e20*/  ISETP.NE.U32.OR P5, PT, R5, 0x1, !P1 ;  /* 0x000000010500780c */ /* 0x000fe20004fa5470 */
[----:B------:R-:W-:Y:S01]  /*6e30*/  IMAD.U32 R5, RZ, RZ, UR52 ;  /* 0x00000034ff057e24 */ /* 0x000fe2000f8e00ff */
[----:B------:R-:W-:Y:S01]  /*6e40*/  CS2R R70, SRZ ;  /* 0x0000000000467805 */ /* 0x000fe2000001ff00 */
[----:B------:R-:W-:Y:S01]  /*6e50*/  IMAD.MOV.U32 R101, RZ, RZ, 0x1 ;  /* 0x00000001ff657424 */ /* 0x000fe200078e00ff */
[----:B------:R-:W-:Y:S01]  /*6e60*/  P2R R97, PR, RZ, 0x20 ;  /* 0x00000020ff617803 */ /* 0x000fe20000000000 */
[----:B------:R-:W-:Y:S01]  /*6e70*/  IMAD.MOV.U32 R72, RZ, RZ, RZ ;  /* 0x000000ffff487224 */ /* 0x000fe200078e00ff */
[----:B------:R-:W-:Y:S01]  /*6e80*/  LEA R4, R5, UR47, 0x3 ;  /* 0x0000002f05047c11 */ /* 0x000fe2000f8e18ff */
[----:B------:R-:W-:Y:S01]  /*6e90*/  IMAD.U32 R5, RZ, RZ, UR37 ;  /* 0x00000025ff057e24 */ /* 0x000fe2000f8e00ff */
[----:B------:R-:W-:Y:S02]  /*6ea0*/  CS2R R68, SRZ ;  /* 0x0000000000447805 */ /* 0x000fe4000001ff00 */
[----:B------:R-:W-:Y:S02]  /*6eb0*/  CS2R R66, SRZ ;  /* 0x0000000000427805 */ /* 0x000fe4000001ff00 */
[----:B------:R-:W-:Y:S02]  /*6ec0*/  CS2R R64, SRZ ;  /* 0x0000000000407805 */ /* 0x000fe4000001ff00 */
[----:B------:R-:W-:Y:S02]  /*6ed0*/  CS2R R62, SRZ ;  /* 0x00000000003e7805 */ /* 0x000fe4000001ff00 */
[----:B------:R-:W-:Y:S02]  /*6ee0*/  SHF.L.U32 R0, R5, 0x1f, RZ ;  /* 0x0000001f05007819 */ /* 0x000fe400000006ff */
[----:B------:R-:W-:Y:S02]  /*6ef0*/  CS2R R60, SRZ ;  /* 0x00000000003c7805 */ /* 0x000fe4000001ff00 */
[----:B------:R-:W-:Y:S02]  /*6f00*/  @P5 SHF.L.U32 R7, R102, 0x1f, RZ ;  /* 0x0000001f66075819 */ /* 0x000fe400000006ff */
[----:B------:R-:W-:Y:S02]  /*6f10*/  CS2R R58, SRZ ;  /* 0x00000000003a7805 */ /* 0x000fe4000001ff00 */
[----:B------:R-:W-:Y:S02]  /*6f20*/  SEL R5, RZ, 0xffffffff, P3 ;  /* 0xffffffffff057807 */ /* 0x000fe40001800000 */
[----:B------:R-:W-:Y:S01]  /*6f30*/  CS2R R56, SRZ ;  /* 0x0000000000387805 */ /* 0x000fe2000001ff00 */
[----:B------:R-:W1:Y:S01]  /*6f40*/  @P5 SYNCS.PHASECHK.TRANS64.TRYWAIT P2, [R4+URZ+0x40], R7 ;  /* 0x00004007040055a7 */ /* 0x000e6200080411ff */
[----:B------:R-:W-:Y:S02]  /*6f50*/  CS2R R54, SRZ ;  /* 0x0000000000367805 */ /* 0x000fe4000001ff00 */
[----:B------:R-:W-:Y:S02]  /*6f60*/  @P0 SEL R5, R6, R5, !P4 ;  /* 0x0000000506050207 */ /* 0x000fe40006000000 */
[----:B------:R-:W-:Y:S02]  /*6f70*/  CS2R R52, SRZ ;  /* 0x0000000000347805 */ /* 0x000fe4000001ff00 */
[----:B------:R-:W-:Y:S02]  /*6f80*/  ISETP.NE.AND P0, PT, RZ, UR37, PT ;  /* 0x00000025ff007c0c */ /* 0x000fe4000bf05270 */
[----:B------:R-:W-:Y:S02]  /*6f90*/  CS2R R50, SRZ ;  /* 0x0000000000327805 */ /* 0x000fe4000001ff00 */
[----:B------:R-:W-:Y:S02]  /*6fa0*/  LOP3.LUT R5, R5, 0x1, RZ, 0xc0, !PT ;  /* 0x0000000105057812 */ /* 0x000fe400078ec0ff */
[----:B------:R-:W-:Y:S02]  /*6fb0*/  CS2R R48, SRZ ;  /* 0x0000000000307805 */ /* 0x000fe4000001ff00 */
[----:B------:R-:W-:Y:S02]  /*6fc0*/  CS2R R46, SRZ ;  /* 0x00000000002e7805 */ /* 0x000fe4000001ff00 */
[----:B------:R-:W-:Y:S02]  /*6fd0*/  CS2R R44, SRZ ;  /* 0x00000000002c7805 */ /* 0x000fe4000001ff00 */
[----:B------:R-:W-:Y:S02]  /*6fe0*/  ISETP.NE.U32.AND P3, PT, R5, 0x1, PT ;  /* 0x000000010500780c */ /* 0x000fe40003f65070 */
[----:B------:R-:W-:Y:S01]  /*6ff0*/  CS2R R42, SRZ ;  /* 0x00000000002a7805 */ /* 0x000fe2000001ff00 */
[----:B------:R-:W-:Y:S01]  /*7000*/  IMAD.MOV.U32 R41, RZ, RZ, RZ ;  /* 0x000000ffff297224 */ /* 0x000fe200078e00ff */
[----:B------:R-:W-:Y:S01]  /*7010*/  SEL R38, RZ, 0xe0, P0 ;  /* 0x000000e0ff267807 */ /* 0x000fe20000000000 */
[----:B------:R-:W-:Y:S01]  /*7020*/  IMAD.U32 R100, RZ, RZ, UR52 ;  /* 0x00000034ff647e24 */ /* 0x000fe2000f8e00ff */
[----:B------:R-:W-:Y:S01]  /*7030*/  P2R R103, PR, RZ, 0x8 ;  /* 0x00000008ff677803 */ /* 0x000fe20000000000 */
[----:B------:R3:W2:Y:S01]  /*7040*/  SYNCS.PHASECHK.TRANS64.TRYWAIT P1, [UR47+0xa0], R0 ;  /* 0x0000a000ff0075a7 */ /* 0x0006a2000802112f */
[----:B------:R-:W-:Y:S02]  /*7050*/  IMAD R37, R3, 0xe0, R2 ;  /* 0x000000e003257824 */ /* 0x000fe400078e0202 */
[----:B------:R-:W-:Y:S02]  /*7060*/  IMAD.IADD R108, R107, 0x1, R98 ;  /* 0x000000016b6c7824 */ /* 0x000fe400078e0262 */
[----:B------:R-:W-:Y:S01]  /*7070*/  IMAD.IADD R106, R98, 0x1, R105 ;  /* 0x00000001626a7824 */ /* 0x000fe200078e0269 */
[----:B-1----:R-:W-:Y:S01]  /*7080*/  @P5 SEL R101, RZ, 0x1, !P2 ;  /* 0x00000001ff655807 */ /* 0x002fe20005000000 */
[----:B---3--:R-:W-:Y:S06]  /*7090*/  @!P5 BRA `(.L_x_83) ;  /* 0x000000040000d947 */ /* 0x008fec0003800000 */
[----:B------:R-:W-:Y:S01]  /*70a0*/  HFMA2 R42, -RZ, RZ, 0, 0 ;  /* 0x00000000ff2a7431 */ /* 0x000fe200000001ff */
[----:B------:R-:W-:Y:S01]  /*70b0*/  ISETP.NE.AND P0, PT, R101, RZ, PT ;  /* 0x000000ff6500720c */ /* 0x000fe20003f05270 */
[----:B------:R-:W-:Y:S01]  /*70c0*/  IMAD.MOV.U32 R41, RZ, RZ, RZ ;  /* 0x000000ffff297224 */ /* 0x000fe200078e00ff */
[----:B------:R-:W-:Y:S11]  /*70d0*/  BSSY B0, `(.L_x_84) ;  /* 0x0000005000007945 */ /* 0x000ff60003800000 */
[----:B------:R-:W-:Y:S05]  /*70e0*/  @P0 BRA `(.L_x_85) ;  /* 0x00000000000c0947 */ /* 0x000fea0003800000 */
[----:B------:R-:W-:Y:S04]  /*70f0*/  SHF.L.U32 R3, R102, 0x1f, RZ ;  /* 0x0000001f66037819 */ /* 0x000fe800000006ff */
[----:B------:R-:W1:Y:S02]  /*7100*/  SYNCS.PHASECHK.TRANS64.TRYWAIT P0, [R4+URZ+0x40], R3 ;  /* 0x00004003040075a7 */ /* 0x000e6400080011ff */
[----:B-1----:R-:W-:Y:S05]  /*7110*/  @!P0 BRA `(.L_x_86) ;  /* 0x0000008400888947 */ /* 0x002fea0003800000 */
.L_x_85:
[----:B------:R-:W-:Y:S05]  /*7120*/  BSYNC B0 ;  /* 0x0000000000007941 */ /* 0x000fea0003800000 */
.L_x_84:
[----:B------:R-:W-:Y:S01]  /*7130*/  ISETP.NE.AND P0, PT, R103, RZ, PT ;  /* 0x000000ff6700720c */ /* 0x000fe20003f05270 */
[----:B------:R-:W-:Y:S01]  /*7140*/  IMAD.MOV.U32 R43, RZ, RZ, RZ ;  /* 0x000000ffff2b7224 */ /* 0x000fe200078e00ff */
[----:B------:R-:W-:Y:S02]  /*7150*/  CS2R R44, SRZ ;  /* 0x00000000002c7805 */ /* 0x000fe4000001ff00 */
        /* <DEDUP_REMOVED lines=9> */
[----:B------:R-:W-:Y:S01]  /*71f0*/  CS2R R64, SRZ ;  /* 0x0000000000407805 */ /* 0x000fe2000001ff00 */
[----:B------:R3:W1:Y:S01]  /*7200*/  @P0 LDS R41, [R107] ;  /* 0x000000006b290984 */ /* 0x0006620000000800 */
[----:B------:R-:W-:Y:S02]  /*7210*/  CS2R R66, SRZ ;  /* 0x0000000000427805 */ /* 0x000fe4000001ff00 */
[----:B------:R-:W-:Y:S02]  /*7220*/  CS2R R68, SRZ ;  /* 0x0000000000447805 */ /* 0x000fe4000001ff00 */
[----:B------:R-:W-:Y:S01]  /*7230*/  CS2R R70, SRZ ;  /* 0x0000000000467805 */ /* 0x000fe2000001ff00 */
[----:B------:R3:W1:Y:S01]  /*7240*/  @P0 LDS R42, [R108] ;  /* 0x000000006c2a0984 */ /* 0x0006620000000800 */
[----:B------:R-:W-:Y:S01]  /*7250*/  IMAD.MOV.U32 R72, RZ, RZ, RZ ;  /* 0x000000ffff487224 */ /* 0x000fe200078e00ff */
[----:B------:R-:W-:Y:S02]  /*7260*/  UIADD3 UR4, UPT, UPT, UR52, 0x1, URZ ;  /* 0x0000000134047890 */ /* 0x000fe4000fffe0ff */
[----:B------:R3:W1:Y:S02]  /*7270*/  @P0 LDS R43, [R105] ;  /* 0x00000000692b0984 */ /* 0x0006640000000800 */
[----:B------:R-:W-:Y:S02]  /*7280*/  UISETP.NE.AND UP0, UPT, UR4, 0x3, UPT ;  /* 0x000000030400788c */ /* 0x000fe4000bf05270 */
[----:B------:R3:W1:Y:S02]  /*7290*/  @P0 LDS R44, [R106] ;  /* 0x000000006a2c0984 */ /* 0x0006640000000800 */
[----:B------:R-:W-:Y:S02]  /*72a0*/  USEL UR5, URZ, 0x1, UP0 ;  /* 0x00000001ff057887 */ /* 0x000fe40008000000 */
[----:B------:R3:W1:Y:S01]  /*72b0*/  @P0 LDS R45, [R107+0x200] ;  /* 0x000200006b2d0984 */ /* 0x0006620000000800 */
[----:B------:R-:W-:Y:S03]  /*72c0*/  USEL UR4, UR4, URZ, UP0 ;  /* 0x000000ff04047287 */ /* 0x000fe60008000000 */
[----:B------:R3:W1:Y:S01]  /*72d0*/  @P0 LDS R46, [R108+0x200] ;  /* 0x000200006c2e0984 */ /* 0x0006620000000800 */
[----:B------:R-:W-:Y:S02]  /*72e0*/  LOP3.LUT R102, R102, UR5, RZ, 0x3c, !PT ;  /* 0x0000000566667c12 */ /* 0x000fe4000f8e3cff */
[----:B------:R-:W-:Y:S01]  /*72f0*/  IMAD.U32 R100, RZ, RZ, UR4 ;  /* 0x00000004ff647e24 */ /* 0x000fe2000f8e00ff */
[----:B------:R3:W1:Y:S04]  /*7300*/  @P0 LDS R47, [R105+0x200] ;  /* 0x00020000692f0984 */ /* 0x0006680000000800 */
        /* <DEDUP_REMOVED lines=24> */
[----:B------:R3:W1:Y:S02]  /*7490*/  @P0 LDS R72, [R106+0xe00] ;  /* 0x000e00006a480984 */ /* 0x0006640000000800 */
.L_x_83:
[----:B------:R-:W-:Y:S05]  /*74a0*/  BSYNC B1 ;  /* 0x0000000000017941 */ /* 0x000fea0003800000 */
.L_x_82:
[----:B------:R-:W-:Y:S05]  /*74b0*/  IMAD.IADD R39, R37, 0x1, R38 ;  /* 0x0000000125277824 */ /* 0x000fea00078e0226 */
[----:B-1----:R-:W-:Y:S04]  /*74c0*/  SHF.R.U32.HI R3, RZ, 0x15, R39 ;  /* 0x00000015ff037819 */ /* 0x002fe80000011627 */
[----:B------:R-:W-:Y:S01]  /*74d0*/  LOP3.LUT P0, RZ, R3, 0x3, R80, 0x48, !PT ;  /* 0x0000000303ff7812 */ /* 0x000fe20007804850 */
[----:B------:R-:W-:Y:S01]  /*74e0*/  @!UPT UIADD3 URZ, UPT, UPT, URZ, URZ, URZ ;  /* 0x000000fffffff290 */ /* 0x000fe2000fffe0ff */
[----:B--2---:R-:W-:Y:S11]  /*74f0*/  @P1 BRA `(.L_x_87) ;  /* 0x0000000000081947 */ /* 0x004ff60003800000 */
[----:B------:R-:W1:Y:S02]  /*7500*/  SYNCS.PHASECHK.TRANS64.TRYWAIT P1, [UR47+0xa0], R0 ;  /* 0x0000a000ff0075a7 */ /* 0x000e64000802112f */
[----:B-1----:R-:W-:Y:S05]  /*7510*/  @!P1 BRA `(.L_x_88) ;  /* 0x00000080009c9947 */ /* 0x002fea0003800000 */
.L_x_87:
[----:B------:R-:W-:Y:S05]  /*7520*/  @!P0 BRA `(.L_x_89) ;  /* 0x0000000000408947 */ /* 0x000fea0003800000 */
[----:B------:R-:W2:Y:S01]  /*7530*/  LDCU.64 UR8, c[0x4][0x70] ;  /* 0x01000e00ff0877ac */ /* 0x000ea20008000a00 */
[----:B------:R-:W-:Y:S01]  /*7540*/  MOV R15, 0x0 ;  /* 0x00000000000f7802 */ /* 0x000fe20000000f00 */
[----:B------:R-:W-:Y:S02]  /*7550*/  HFMA2 R12, -RZ, RZ, 0, 5.9604644775390625e-08 ;  /* 0x00000001ff0c7431 */ /* 0x000fe400000001ff */
[----:B------:R-:W-:Y:S02]  /*7560*/  IMAD.MOV.U32 R8, RZ, RZ, 0x192 ;  /* 0x00000192ff087424 */ /* 0x000fe400078e00ff */
[----:B------:R-:W-:Y:S01]  /*7570*/  IMAD.MOV.U32 R13, RZ, RZ, RZ ;  /* 0x000000ffff0d7224 */ /* 0x000fe200078e00ff */
[----:B------:R-:W5:Y:S01]  /*7580*/  LDCU.64 UR6, c[0x4][0x78] ;  /* 0x01000f00ff0677ac */ /* 0x000f620008000a00 */
[----:B------:R-:W1:Y:S01]  /*7590*/  LDC.64 R14, c[0x4][R15] ;  /* 0x010000000f0e7b82 */ /* 0x000e620000000a00 */
[----:B------:R-:W3:Y:S01]  /*75a0*/  LDCU.64 UR4, c[0x4][0x10] ;  /* 0x01000200ff0477ac */ /* 0x000ee20008000a00 */
[----:B--2---:R-:W-:Y:S01]  /*75b0*/  MOV R5, UR9 ;  /* 0x0000000900057c02 */ /* 0x004fe20008000f00 */
[----:B------:R-:W-:Y:S01]  /*75c0*/  IMAD.U32 R4, RZ, RZ, UR8 ;  /* 0x00000008ff047e24 */ /* 0x000fe2000f8e00ff */
[----:B-----5:R-:W-:Y:S01]  /*75d0*/  MOV R7, UR7 ;  /* 0x0000000700077c02 */ /* 0x020fe20008000f00 */
[----:B------:R-:W-:Y:S01]  /*75e0*/  IMAD.U32 R6, RZ, RZ, UR6 ;  /* 0x00000006ff067e24 */ /* 0x000fe2000f8e00ff */
[----:B---3--:R-:W-:Y:S01]  /*75f0*/  MOV R11, UR5 ;  /* 0x00000005000b7c02 */ /* 0x008fe20008000f00 */
[----:B------:R-:W-:Y:S02]  /*7600*/  IMAD.U32 R10, RZ, RZ, UR4 ;  /* 0x00000004ff0a7e24 */ /* 0x000fe4000f8e00ff */
[----:B------:R-:W-:Y:S07]  /*7610*/  LEPC R20, `(.L_x_89) ;  /* 0x000000001014794e */ /* 0x000fee0000000000 */
[----:B-1--4-:R-:W-:Y:S05]  /*7620*/  CALL.ABS.NOINC R14 ;  /* 0x000000000e007343 */ /* 0x012fea0003c00000 */
.L_x_89:
[----:B------:R-:W-:Y:S05]  /*7630*/  WARPSYNC.ALL ;  /* 0x0000000000007948 */ /* 0x000fea0003800000 */
[----:B------:R-:W-:Y:S01]  /*7640*/  R2UR UR4, R39 ;  /* 0x00000000270472ca */ /* 0x000fe200000e0000 */
[----:B------:R-:W-:Y:S01]  /*7650*/  BSSY.RECONVERGENT B0, `(.L_x_90) ;  /* 0x0000088000007945 */ /* 0x000fe20003800200 */
[----:B------:R-:W-:Y:S11]  /*7660*/  ISETP.NE.AND P0, PT, R93, RZ, PT ;  /* 0x000000ff5d00720c */ /* 0x000ff60003f05270 */
[----:B------:R-:W2:Y:S01]  /*7670*/  LDTM.x32 R4, tmem[UR4] ;  /* 0x00000004000479ee */ /* 0x000ea200082c0000 */
[----:B------:R-:W-:Y:S01]  /*7680*/  UIADD3 UR4, UPT, UPT, UR47, 0xa8, URZ ;  /* 0x000000a82f047890 */ /* 0x000fe2000fffe0ff */
[----:B------:R-:W-:Y:S03]  /*7690*/  NOP ;  /* 0x0000000000007918 */ /* 0x000fe60000000000 */
[----:B------:R-:W-:Y:S09]  /*76a0*/  UPRMT UR4, UR40, 0x654, UR4 ;  /* 0x0000065428047896 */ /* 0x000ff20008000004 */
[----:B--2---:R-:W-:Y:S01]  /*76b0*/  SYNCS.ARRIVE.TRANS64.RED.A1T0 RZ, [UR4], RZ ;  /* 0x000000ffffff79a7 */ /* 0x004fe20008100404 */
[C---:B------:R-:W-:Y:S02]  /*76c0*/  IMAD R4, R36.reuse, R4, RZ ;  /* 0x0000000424047224 */ /* 0x040fe400078e02ff */
[----:B------:R-:W-:Y:S02]  /*76d0*/  IMAD R5, R36, R5, RZ ;  /* 0x0000000524057224 */ /* 0x000fe400078e02ff */
[-C--:B------:R-:W-:Y:S02]  /*76e0*/  IMAD R4, R41, R40.reuse, R4 ;  /* 0x0000002829047224 */ /* 0x080fe400078e0204 */
[----:B------:R-:W-:Y:S02]  /*76f0*/  IMAD R5, R42, R40, R5 ;  /* 0x000000282a057224 */ /* 0x000fe400078e0205 */
[C---:B------:R-:W-:Y:S01]  /*7700*/  IMAD R6, R36.reuse, R6, RZ ;  /* 0x0000000624067224 */ /* 0x040fe200078e02ff */
[----:B------:R2:W-:Y:S01]  /*7710*/  STS [R107], R4 ;  /* 0x000000046b007388 */ /* 0x0005e20000000800 */
[----:B------:R-:W-:Y:S02]  /*7720*/  IMAD R7, R36, R7, RZ ;  /* 0x0000000724077224 */ /* 0x000fe400078e02ff */
[-C--:B------:R-:W-:Y:S01]  /*7730*/  IMAD R6, R43, R40.reuse, R6 ;  /* 0x000000282b067224 */ /* 0x080fe200078e0206 */
[----:B------:R2:W-:Y:S01]  /*7740*/  STS [R108], R5 ;  /* 0x000000056c007388 */ /* 0x0005e20000000800 */
        /* <DEDUP_REMOVED lines=8> */
[----:B------:R2:W-:Y:S01]  /*77d0*/  STS [R107+0x200], R8 ;  /* 0x000200086b007388 */ /* 0x0005e20000000800 */
[----:B------:R-:W-:Y:S02]  /*77e0*/  IMAD R11, R36, R11, RZ ;  /* 0x0000000b240b7224 */ /* 0x000fe400078e02ff */
[-C--:B------:R-:W-:Y:S01]  /*77f0*/  IMAD R10, R47, R40.reuse, R10 ;  /* 0x000000282f0a7224 */ /* 0x080fe200078e020a */
[----:B------:R2:W-:Y:S01]  /*7800*/  STS [R108+0x200], R9 ;  /* 0x000200096c007388 */ /* 0x0005e20000000800 */
        /* <DEDUP_REMOVED lines=72> */
[----:B------:R-:W-:Y:S03]  /*7c90*/  IMAD R35, R72, R40, R35 ;  /* 0x0000002848237224 */ /* 0x000fe600078e0223 */
[----:B------:R2:W-:Y:S04]  /*7ca0*/  STS [R105+0xe00], R34 ;  /* 0x000e002269007388 */ /* 0x0005e80000000800 */
[----:B------:R2:W-:Y:S01]  /*7cb0*/  STS [R106+0xe00], R35 ;  /* 0x000e00236a007388 */ /* 0x0005e20000000800 */
[----:B------:R-:W-:Y:S01]  /*7cc0*/  @!PT LDS RZ, [RZ] ;  /* 0x00000000fffff984 */ /* 0x000fe20000000800 */
[----:B------:R-:W-:Y:S01]  /*7cd0*/  @!PT LDS RZ, [RZ] ;  /* 0x00000000fffff984 */ /* 0x000fe20000000800 */
[----:B------:R-:W-:Y:S01]  /*7ce0*/  @!PT LDS RZ, [RZ] ;  /* 0x00000000fffff984 */ /* 0x000fe20000000800 */
[----:B------:R-:W-:Y:S01]  /*7cf0*/  @!PT LDS RZ, [RZ] ;  /* 0x00000000fffff984 */ /* 0x000fe20000000800 */
[----:B------:R5:W-:Y:S06]  /*7d00*/  MEMBAR.ALL.CTA ;  /* 0x0000000000007992 */ /* 0x000bec0000008000 */
[----:B-----5:R-:W5:Y:S02]  /*7d10*/  FENCE.VIEW.ASYNC.S ;  /* 0x00000000000073c6 */ /* 0x020f640000000000 */
[----:B-----5:R-:W-:Y:S06]  /*7d20*/  BAR.SYNC.DEFER_BLOCKING 0x1, 0x80 ;  /* 0x0042000000007b1d */ /* 0x020fec0000010000 */
[----:B------:R-:W-:Y:S05]  /*7d30*/  @P0 BRA `(.L_x_91) ;  /* 0x0000000000640947 */ /* 0x000fea0003800000 */
[----:B------:R-:W-:Y:S01]  /*7d40*/  R2UR UR6, R104 ;  /* 0x00000000680672ca */ /* 0x000fe200000e0000 */
[----:B------:R-:W-:Y:S01]  /*7d50*/  UIADD3 UR4, UP0, UPT, UR58, 0x880, URZ ;  /* 0x000008803a047890 */ /* 0x000fe2000ff1e0ff */
[----:B------:R-:W-:Y:S01]  /*7d60*/  R2UR UR7, R38 ;  /* 0x00000000260772ca */ /* 0x000fe200000e0000 */
[----:B------:R-:W-:Y:S01]  /*7d70*/  UMOV UR51, UR36 ;  /* 0x0000002400337c82 */ /* 0x000fe20008000000 */
[----:B------:R-:W-:Y:S02]  /*7d80*/  UIADD3 UR17, UPT, UPT, UR49, 0x20, URZ ;  /* 0x0000002031117890 */ /* 0x000fe4000fffe0ff */
[----:B------:R-:W-:Y:S01]  /*7d90*/  UIADD3.X UR5, UPT, UPT, URZ, UR59, URZ, UP0, !UPT ;  /* 0x0000003bff057290 */ /* 0x000fe200087fe4ff */
[----:B------:R-:W-:Y:S01]  /*7da0*/  UMOV UR19, UR36 ;  /* 0x0000002400137c82 */ /* 0x000fe20008000000 */
[----:B------:R-:W-:Y:S01]  /*7db0*/  UIADD3 UR13, UPT, UPT, UR49, 0x40, URZ ;  /* 0x00000040310d7890 */ /* 0x000fe2000fffe0ff */
[----:B------:R-:W-:Y:S01]  /*7dc0*/  UMOV UR15, UR36 ;  /* 0x00000024000f7c82 */ /* 0x000fe20008000000 */
[----:B------:R-:W-:Y:S03]  /*7dd0*/  UIADD3 UR9, UPT, UPT, UR49, 0x60, URZ ;  /* 0x0000006031097890 */ /* 0x000fe6000fffe0ff */
[----:B------:R-:W-:Y:S02]  /*7de0*/  UIADD3 UR6, UPT, UPT, UR47, UR6, URZ ;  /* 0x000000062f067290 */ /* 0x000fe4000fffe0ff */
[----:B------:R-:W-:Y:S02]  /*7df0*/  UIADD3 UR50, UPT, UPT, UR54, UR7, URZ ;  /* 0x0000000736327290 */ /* 0x000fe4000fffe0ff */
[----:B------:R-:W-:Y:S02]  /*7e00*/  UIADD3 UR48, UPT, UPT, UR6, 0x200, URZ ;  /* 0x0000020006307890 */ /* 0x000fe4000fffe0ff */
[----:B------:R-:W-:Y:S02]  /*7e10*/  UIADD3 UR16, UPT, UPT, UR6, 0x1200, URZ ;  /* 0x0000120006107890 */ /* 0x000fe4000fffe0ff */
[----:B------:R-:W-:Y:S01]  /*7e20*/  UIADD3 UR12, UPT, UPT, UR6, 0x2200, URZ ;  /* 0x00002200060c7890 */ /* 0x000fe2000fffe0ff */
[----:B------:R-:W-:Y:S01]  /*7e30*/  UMOV UR18, UR50 ;  /* 0x0000003200127c82 */ /* 0x000fe20008000000 */
[----:B------:R-:W-:Y:S01]  /*7e40*/  UMOV UR14, UR50 ;  /* 0x00000032000e7c82 */ /* 0x000fe20008000000 */
[----:B------:R-:W-:Y:S02]  /*7e50*/  UIADD3 UR8, UPT, UPT, UR6, 0x3200, URZ ;  /* 0x0000320006087890 */ /* 0x000fe4000fffe0ff */
[----:B------:R1:W-:Y:S01]  /*7e60*/  UTMASTG.3D [UR48], [UR4] ;  /* 0x00000030040073b5 */ /* 0x0003e20008010000 */
[----:B------:R-:W-:Y:S01]  /*7e70*/  UMOV UR11, UR36 ;  /* 0x00000024000b7c82 */ /* 0x000fe20008000000 */
[----:B------:R-:W-:Y:S01]  /*7e80*/  UMOV UR10, UR50 ;  /* 0x00000032000a7c82 */ /* 0x000fe20008000000 */
[----:B------:R1:W-:Y:S01]  /*7e90*/  UTMASTG.3D [UR16], [UR4] ;  /* 0x00000010040073b5 */ /* 0x0003e20008010000 */
[----:B------:R1:W-:Y:S03]  /*7ea0*/  UTMASTG.3D [UR12], [UR4] ;  /* 0x0000000c040073b5 */ /* 0x0003e60008010000 */
[----:B------:R1:W-:Y:S02]  /*7eb0*/  UTMASTG.3D [UR8], [UR4] ;  /* 0x00000008040073b5 */ /* 0x0003e40008010000 */
[----:B-1----:R0:W-:Y:S02]  /*7ec0*/  UTMACMDFLUSH ;  /* 0x00000000000079b7 */ /* 0x0021e40000000000 */
.L_x_91:
[----:B------:R-:W-:Y:S05]  /*7ed0*/  BSYNC.RECONVERGENT B0 ;  /* 0x0000000000007941 */ /* 0x000fea0003800200 */
.L_x_90:
[----:B------:R-:W-:Y:S01]  /*7ee0*/  UIADD3 UR48, UPT, UPT, UR52, 0x1, URZ ;  /* 0x0000000134307890 */ /* 0x000fe2000fffe0ff */
[----:B------:R-:W-:Y:S03]  /*7ef0*/  BSSY.RECONVERGENT B0, `(.L_x_92) ;  /* 0x0000005000007945 */ /* 0x000fe60003800200 */
[----:B------:R-:W-:Y:S04]  /*7f00*/  UISETP.NE.AND UP0, UPT, UR48, 0x3, UPT ;  /* 0x000000033000788c */ /* 0x000fe8000bf05270 */
[----:B------:R-:W-:Y:S01]  /*7f10*/  USEL UR46, UR48, URZ, UP0 ;  /* 0x000000ff302e7287 */ /* 0x000fe20008000000 */
[----:B------:R-:W-:Y:S11]  /*7f20*/  @P0 BRA `(.L_x_93) ;  /* 0x0000000000040947 */ /* 0x000ff60003800000 */
[----:B------:R-:W-:Y:S04]  /*7f30*/  DEPBAR.LE SB0, 0x1 ;  /* 0x000080400000791a */ /* 0x000fe80000000000 */
.L_x_93:
[----:B------:R-:W-:Y:S05]  /*7f40*/  BSYNC.RECONVERGENT B0 ;  /* 0x0000000000007941 */ /* 0x000fea0003800200 */
.L_x_92:
[----:B------:R-:W-:Y:S01]  /*7f50*/  BAR.SYNC.DEFER_BLOCKING 0x1, 0x80 ;  /* 0x0042000000007b1d */ /* 0x000fe20000010000 */
[----:B------:R-:W-:Y:S01]  /*7f60*/  ISETP.NE.AND P1, PT, R97, RZ, PT ;  /* 0x000000ff6100720c */ /* 0x000fe20003f25270 */
[----:B------:R-:W-:Y:S01]  /*7f70*/  UISETP.NE.AND UP0, UPT, UR55, URZ, UPT ;  /* 0x000000ff3700728c */ /* 0x000fe2000bf05270 */
[----:B--2---:R-:W-:Y:S11]  /*7f80*/  LEA R5, R100, UR47, 0x3 ;  /* 0x0000002f64057c11 */ /* 0x004ff6000f8e18ff */
[----:B------:R-:W-:Y:S01]  /*7f90*/  @P1 SHF.L.U32 R4, R102, 0x1f, RZ ;  /* 0x0000001f66041819 */ /* 0x000fe200000006ff */
[----:B------:R-:W-:Y:S06]  /*7fa0*/  BRA.U !UP0, `(.L_x_94) ;  /* 0x0000000108247547 */ /* 0x000fec000b800000 */
[----:B-1----:R-:W1:Y:S01]  /*7fb0*/  S2R R0, SR_CgaCtaId ;  /* 0x0000000000007919 */ /* 0x002e620000008800 */
[----:B------:R-:W-:Y:S01]  /*7fc0*/  IMAD.U32 R3, RZ, RZ, UR53 ;  /* 0x00000035ff037e24 */ /* 0x000fe2000f8e00ff */
[----:B------:R-:W-:Y:S04]  /*7fd0*/  UIADD3 UR4, UPT, UPT, UR53, 0x1, URZ ;  /* 0x0000000135047890 */ /* 0x000fe8000fffe0ff */
[----:B------:R-:W-:Y:S01]  /*7fe0*/  @P1 LEA R3, R3, UR47, 0x3 ;  /* 0x0000002f03031c11 */ /* 0x000fe2000f8e18ff */
[----:B------:R-:W-:Y:S04]  /*7ff0*/  UISETP.NE.AND UP0, UPT, UR4, 0x3, UPT ;  /* 0x000000030400788c */ /* 0x000fe8000bf05270 */
[----:B------:R-:W-:Y:S01]  /*8000*/  @P1 VIADD R3, R3, 0x58 ;  /* 0x0000005803031836 */ /* 0x000fe20000000000 */
[----:B------:R-:W-:Y:S04]  /*8010*/  USEL UR53, UR4, URZ, UP0 ;  /* 0x000000ff04357287 */ /* 0x000fe80008000000 */
[----:B-1----:R-:W-:Y:S04]  /*8020*/  @P1 PRMT R0, R0, 0x654, R3 ;  /* 0x0000065400001816 */ /* 0x002fe80000000003 */
[----:B------:R2:W-:Y:S04]  /*8030*/  @P1 SYNCS.ARRIVE.TRANS64.RED.A1T0 RZ, [R0+URZ], RZ ;  /* 0x000000ff00ff19a7 */ /* 0x0005e800081004ff */
.L_x_94:
[----:B------:R-:W5:Y:S01]  /*8040*/  @P1 SYNCS.PHASECHK.TRANS64.TRYWAIT P0, [R5+URZ+0x40], R4 ;  /* 0x00004004050015a7 */ /* 0x000f6200080011ff */
[----:B------:R-:W-:Y:S01]  /*8050*/  UISETP.NE.AND UP0, UPT, UR37, URZ, UPT ;  /* 0x000000ff2500728c */ /* 0x000fe2000bf05270 */
[----:B------:R-:W-:Y:S01]  /*8060*/  BSSY B1, `(.L_x_95) ;  /* 0x0000038000017945 */ /* 0x000fe20003800000 */
[----:B------:R-:W-:Y:S02]  /*8070*/  UMOV UR4, 0xc0 ;  /* 0x000000c000047882 */ /* 0x000fe40000000000 */
[----:B------:R-:W-:Y:S01]  /*8080*/  USEL UR40, UR4, 0x20, !UP0 ;  /* 0x0000002004287887 */ /* 0x000fe2000c000000 */
[----:B-----5:R-:W-:Y:S01]  /*8090*/  @P1 SEL R101, RZ, 0x1, !P0 ;  /* 0x00000001ff651807 */ /* 0x020fe20004000000 */
[----:B------:R-:W-:Y:S10]  /*80a0*/  @!P1 BRA `(.L_x_96) ;  /* 0x0000000000cc9947 */ /* 0x000ff40003800000 */
[----:B------:R-:W-:Y:S01]  /*80b0*/  ISETP.NE.AND P1, PT, R103, RZ, PT ;  /* 0x000000ff6700720c */ /* 0x000fe20003f25270 */
[----:B------:R-:W-:Y:S01]  /*80c0*/  BSSY B0, `(.L_x_97) ;  /* 0x0000008000007945 */ /* 0x000fe20003800000 */
[----:B------:R-:W-:Y:S11]  /*80d0*/  ISETP.NE.AND P0, PT, R101, RZ, PT ;  /* 0x000000ff6500720c */ /* 0x000ff60003f05270 */
[----:B------:R-:W-:Y:S04]  /*80e0*/  @P1 IMAD R4, R100, 0x4000, R91 ;  /* 0x0000400064041824 */ /* 0x000fe800078e025b */
[----:B-1----:R-:W-:Y:S01]  /*80f0*/  @P1 IMAD.IADD R3, R98, 0x1, R4 ;  /* 0x0000000162031824 */ /* 0x002fe200078e0204 */
[----:B------:R-:W-:Y:S06]  /*8100*/  @P0 BRA `(.L_x_98) ;  /* 0x00000000000c0947 */ /* 0x000fec0003800000 */
[----:B--2---:R-:W-:Y:S04]  /*8110*/  SHF.L.U32 R0, R102, 0x1f, RZ ;  /* 0x0000001f66007819 */ /* 0x004fe800000006ff */
[----:B------:R-:W1:Y:S02]  /*8120*/  SYNCS.PHASECHK.TRANS64.TRYWAIT P0, [R5+URZ+0x40], R0 ;  /* 0x00004000050075a7 */ /* 0x000e6400080011ff */
[----:B-1----:R-:W-:Y:S05]  /*8130*/  @!P0 BRA `(.L_x_99) ;  /* 0x0000007400ac8947 */ /* 0x002fea0003800000 */
.L_x_98:
[----:B------:R-:W-:Y:S05]  /*8140*/  BSYNC B0 ;  /* 0x0000000000007941 */ /* 0x000fea0003800000 */
.L_x_97:
[----:B------:R-:W-:Y:S01]  /*8150*/  ISETP.NE.AND P0, PT, R103, RZ, PT ;  /* 0x000000ff6700720c */ /* 0x000fe20003f05270 */
[----:B------:R-:W-:Y:S11]  /*8160*/  VIADD R100, R100, 0x1 ;  /* 0x0000000164647836 */ /* 0x000ff60000000000 */
[----:B------:R-:W-:Y:S01]  /*8170*/  @!UPT UIADD3 URZ, UPT, UPT, URZ, URZ, URZ ;  /* 0x000000fffffff290 */ /* 0x000fe2000fffe0ff */
[----:B------:R-:W3:Y:S01]  /*8180*/  @P0 LDS R42, [R3] ;  /* 0x00000000032a0984 */ /* 0x000ee20000000800 */
[----:B-1----:R-:W-:Y:S03]  /*8190*/  @P0 IMAD.IADD R5, R99, 0x1, R4 ;  /* 0x0000000163050824 */ /* 0x002fe600078e0204 */
[----:B------:R-:W1:Y:S01]  /*81a0*/  @P0 LDS R46, [R3+0x200] ;  /* 0x00020000032e0984 */ /* 0x000e620000000800 */
[----:B--2---:R-:W-:Y:S03]  /*81b0*/  @P0 IMAD.IADD R0, R98, 0x1, R5 ;  /* 0x0000000162000824 */ /* 0x004fe600078e0205 */
[----:B------:R-:W2:Y:S04]  /*81c0*/  @P0 LDS R50, [R3+0x400] ;  /* 0x0004000003320984 */ /* 0x000ea80000000800 */
[----:B------:R-:W1:Y:S04]  /*81d0*/  @P0 LDS R54, [R3+0x600] ;  /* 0x0006000003360984 */ /* 0x000e680000000800 */
[----:B------:R-:W1:Y:S04]  /*81e0*/  @P0 LDS R58, [R3+0x800] ;  /* 0x00080000033a0984 */ /* 0x000e680000000800 */
[----:B------:R-:W1:Y:S04]  /*81f0*/  @P0 LDS R62, [R3+0xa00] ;  /* 0x000a0000033e0984 */ /* 0x000e680000000800 */
[----:B------:R-:W1:Y:S04]  /*8200*/  @P0 LDS R66, [R3+0xc00] ;  /* 0x000c000003420984 */ /* 0x000e680000000800 */
[----:B------:R5:W1:Y:S04]  /*8210*/  @P0 LDS R70, [R3+0xe00] ;  /* 0x000e000003460984 */ /* 0x000a680000000800 */
[----:B------:R1:W1:Y:S04]  /*8220*/  @P0 LDS R41, [R4] ;  /* 0x0000000004290984 */ /* 0x0002680000000800 */
[----:B------:R1:W1:Y:S04]  /*8230*/  @P0 LDS R45, [R4+0x200] ;  /* 0x00020000042d0984 */ /* 0x0002680000000800 */
[----:B------:R1:W1:Y:S04]  /*8240*/  @P0 LDS R49, [R4+0x400] ;  /* 0x0004000004310984 */ /* 0x0002680000000800 */
[----:B------:R1:W1:Y:S04]  /*8250*/  @P0 LDS R53, [R4+0x600] ;  /* 0x0006000004350984 */ /* 0x0002680000000800 */
[----:B------:R1:W1:Y:S04]  /*8260*/  @P0 LDS R57, [R4+0x800] ;  /* 0x0008000004390984 */ /* 0x0002680000000800 */
[----:B------:R1:W1:Y:S04]  /*8270*/  @P0 LDS R61, [R4+0xa00] ;  /* 0x000a0000043d0984 */ /* 0x0002680000000800 */
[----:B------:R1:W1:Y:S04]  /*8280*/  @P0 LDS R65, [R4+0xc00] ;  /* 0x000c000004410984 */ /* 0x0002680000000800 */
        /* <DEDUP_REMOVED lines=16> */
[----:B------:R1:W1:Y:S01]  /*8390*/  @P0 LDS R72, [R0+0xe00] ;  /* 0x000e000000480984 */ /* 0x0002620000000800 */
[C---:B------:R-:W-:Y:S04]  /*83a0*/  ISETP.NE.AND P0, PT, R100.reuse, 0x3, PT ;  /* 0x000000036400780c */ /* 0x040fe80003f05270 */
[----:B-----5:R-:W-:Y:S02]  /*83b0*/  SEL R3, RZ, 0x1, P0 ;  /* 0x00000001ff037807 */ /* 0x020fe40000000000 */
[----:B------:R-:W-:Y:S02]  /*83c0*/  SEL R100, R100, RZ, P0 ;  /* 0x000000ff64647207 */ /* 0x000fe40000000000 */
[----:B--23--:R-:W-:Y:S02]  /*83d0*/  LOP3.LUT R102, R102, R3, RZ, 0x3c, !PT ;  /* 0x0000000366667212 */ /* 0x00cfe400078e3cff */
.L_x_96:
[----:B------:R-:W-:Y:S05]  /*83e0*/  BSYNC B1 ;  /* 0x0000000000017941 */ /* 0x000fea0003800000 */
.L_x_95:
[----:B------:R-:W-:Y:S05]  /*83f0*/  VIADD R38, R37, UR40 ;  /* 0x0000002825267c36 */ /* 0x000fea0008000000 */
[----:B-1----:R-:W-:Y:S04]  /*8400*/  SHF.R.U32.HI R3, RZ, 0x15, R38 ;  /* 0x00000015ff037819 */ /* 0x002fe80000011626 */
[----:B------:R-:W-:Y:S11]  /*8410*/  LOP3.LUT P0, RZ, R3, 0x3, R80, 0x48, !PT ;  /* 0x0000000303ff7812 */ /* 0x000ff60007804850 */
[----:B------:R-:W-:Y:S02]  /*8420*/  @!UPT UIADD3 URZ, UPT, UPT, URZ, URZ, URZ ;  /* 0x000000fffffff290 */ /* 0x000fe4000fffe0ff */
[----:B------:R-:W-:Y:S05]  /*8430*/  @!P0 BRA `(.L_x_100) ;  /* 0x0000000000408947 */ /* 0x000fea0003800000 */
[----:B------:R-:W1:Y:S01]  /*8440*/  LDCU.64 UR8, c[0x4][0x70] ;  /* 0x01000e00ff0877ac */ /* 0x000e620008000a00 */
[----:B------:R-:W-:Y:S01]  /*8450*/  MOV R15, 0x0 ;  /* 0x00000000000f7802 */ /* 0x000fe20000000f00 */
[----:B------:R-:W-:Y:S02]  /*8460*/  HFMA2 R12, -RZ, RZ, 0, 5.9604644775390625e-08 ;  /* 0x00000001ff0c7431 */ /* 0x000fe400000001ff */
[----:B------:R-:W-:Y:S02]  /*8470*/  IMAD.MOV.U32 R8, RZ, RZ, 0x192 ;  /* 0x00000192ff087424 */ /* 0x000fe400078e00ff */
[----:B------:R-:W-:Y:S01]  /*8480*/  IMAD.MOV.U32 R13, RZ, RZ, RZ ;  /* 0x000000ffff0d7224 */ /* 0x000fe200078e00ff */
[----:B------:R-:W5:Y:S01]  /*8490*/  LDCU.64 UR6, c[0x4][0x78] ;  /* 0x01000f00ff0677ac */ /* 0x000f620008000a00 */
[----:B------:R-:W2:Y:S01]  /*84a0*/  LDC.64 R14, c[0x4][R15] ;  /* 0x010000000f0e7b82 */ /* 0x000ea20000000a00 */
[----:B------:R-:W3:Y:S01]  /*84b0*/  LDCU.64 UR4, c[0x4][0x10] ;  /* 0x01000200ff0477ac */ /* 0x000ee20008000a00 */
[----:B-1----:R-:W-:Y:S01]  /*84c0*/  MOV R5, UR9 ;  /* 0x0000000900057c02 */ /* 0x002fe20008000f00 */
[----:B------:R-:W-:Y:S01]  /*84d0*/  IMAD.U32 R4, RZ, RZ, UR8 ;  /* 0x00000008ff047e24 */ /* 0x000fe2000f8e00ff */
[----:B-----5:R-:W-:Y:S01]  /*84e0*/  MOV R7, UR7 ;  /* 0x0000000700077c02 */ /* 0x020fe20008000f00 */
[----:B------:R-:W-:Y:S01]  /*84f0*/  IMAD.U32 R6, RZ, RZ, UR6 ;  /* 0x00000006ff067e24 */ /* 0x000fe2000f8e00ff */
[----:B---3--:R-:W-:Y:S01]  /*8500*/  MOV R11, UR5 ;  /* 0x00000005000b7c02 */ /* 0x008fe20008000f00 */
[----:B------:R-:W-:Y:S02]  /*8510*/  IMAD.U32 R10, RZ, RZ, UR4 ;  /* 0x00000004ff0a7e24 */ /* 0x000fe4000f8e00ff */
[----:B------:R-:W-:Y:S07]  /*8520*/  LEPC R20, `(.L_x_100) ;  /* 0x000000001014794e */ /* 0x000fee0000000000 */
[----:B--2-4-:R-:W-:Y:S05]  /*8530*/  CALL.ABS.NOINC R14 ;  /* 0x000000000e007343 */ /* 0x014fea0003c00000 */
.L_x_100:
[----:B------:R-:W-:Y:S01]  /*8540*/  ISETP.NE.AND P0, PT, R93, RZ, PT ;  /* 0x000000ff5d00720c */ /* 0x000fe20003f05270 */
[----:B------:R-:W-:Y:S05]  /*8550*/  WARPSYNC.ALL ;  /* 0x0000000000007948 */ /* 0x000fea0003800000 */
[----:B------:R-:W1:Y:S01]  /*8560*/  S2R R39, SR_CgaCtaId ;  /* 0x0000000000277919 */ /* 0x000e620000008800 */
[----:B------:R-:W-:Y:S01]  /*8570*/  R2UR UR4, R38 ;  /* 0x00000000260472ca */ /* 0x000fe200000e0000 */
[----:B------:R-:W1:Y:S01]  /*8580*/  S2UR UR51, SR_CgaCtaId ;  /* 0x00000000003379c3 */ /* 0x000e620000008800 */
[----:B------:R-:W-:Y:S11]  /*8590*/  BSSY.RECONVERGENT B0, `(.L_x_101) ;  /* 0x0000087000007945 */ /* 0x000ff60003800200 */
[----:B------:R-:W5:Y:S01]  /*85a0*/  LDTM.x32 R4, tmem[UR4] ;  /* 0x00000004000479ee */ /* 0x000f6200082c0000 */
[----:B------:R-:W-:Y:S06]  /*85b0*/  USHF.L.U32 UR4, UR46, 0xe, URZ ;  /* 0x0000000e2e047899 */ /* 0x000fec00080006ff */
[----:B--2---:R-:W-:Y:S04]  /*85c0*/  IADD3 R0, PT, PT, R91, UR4, RZ ;  /* 0x000000045b007c10 */ /* 0x004fe8000fffe0ff */
[CC--:B------:R-:W-:Y:S02]  /*85d0*/  IADD3 R104, PT, PT, R98.reuse, R0.reuse, RZ ;  /* 0x0000000062687210 */ /* 0x0c0fe40007ffe0ff */
[----:B------:R-:W-:Y:S04]  /*85e0*/  IADD3 R3, PT, PT, R99, R0, RZ ;  /* 0x0000000063037210 */ /* 0x000fe80007ffe0ff */
[----:B------:R-:W-:Y:S01]  /*85f0*/  IADD3 R0, PT, PT, R98, R3, RZ ;  /* 0x0000000362007210 */ /* 0x000fe20007ffe0ff */
[C---:B-----5:R-:W-:Y:S02]  /*8600*/  IMAD R4, R36.reuse, R4, RZ ;  /* 0x0000000424047224 */ /* 0x060fe400078e02ff */
[----:B------:R-:W-:Y:S02]  /*8610*/  IMAD R5, R36, R5, RZ ;  /* 0x0000000524057224 */ /* 0x000fe400078e02ff */
[-C--:B------:R-:W-:Y:S02]  /*8620*/  IMAD R4, R41, R40.reuse, R4 ;  /* 0x0000002829047224 */ /* 0x080fe400078e0204 */
[----:B------:R-:W-:Y:S02]  /*8630*/  IMAD R5, R42, R40, R5 ;  /* 0x000000282a057224 */ /* 0x000fe400078e0205 */
[C---:B------:R-:W-:Y:S01]  /*8640*/  IMAD R6, R36.reuse, R6, RZ ;  /* 0x0000000624067224 */ /* 0x040fe200078e02ff */
[----:B------:R2:W-:Y:S01]  /*8650*/  STS [R91+UR4], R4 ;  /* 0x000000045b007988 */ /* 0x0005e20008000804 */
        /* <DEDUP_REMOVED lines=11> */
[----:B------:R2:W-:Y:S01]  /*8710*/  STS [R91+UR4+0x200], R8 ;  /* 0x000200085b007988 */ /* 0x0005e20008000804 */
        /* <DEDUP_REMOVED lines=85> */
[----:B-1----:R-:W-:Y:S05]  /*8c70*/  @P0 BRA `(.L_x_102) ;  /* 0x0000000000600947 */ /* 0x002fea0003800000 */
[----:B------:R-:W-:Y:S02]  /*8c80*/  UIADD3 UR6, UP0, UPT, UR58, 0x880, URZ ;  /* 0x000008803a067890 */ /* 0x000fe4000ff1e0ff */
[----:B------:R-:W-:Y:S02]  /*8c90*/  UIADD3 UR5, UPT, UPT, UR47, UR4, URZ ;  /* 0x000000042f057290 */ /* 0x000fe4000fffe0ff */
[----:B------:R-:W-:Y:S02]  /*8ca0*/  UIADD3 UR10, UPT, UPT, UR54, UR40, URZ ;  /* 0x00000028360a7290 */ /* 0x000fe4000fffe0ff */
[----:B------:R-:W-:Y:S02]  /*8cb0*/  UIADD3 UR8, UPT, UPT, UR5, 0x200, URZ ;  /* 0x0000020005087890 */ /* 0x000fe4000fffe0ff */
[----:B------:R-:W-:Y:S01]  /*8cc0*/  UIADD3.X UR7, UPT, UPT, URZ, UR59, URZ, UP0, !UPT ;  /* 0x0000003bff077290 */ /* 0x000fe200087fe4ff */
[----:B------:R-:W-:Y:S01]  /*8cd0*/  UMOV UR9, UR49 ;  /* 0x0000003100097c82 */ /* 0x000fe20008000000 */
[----:B------:R-:W-:Y:S01]  /*8ce0*/  UMOV UR11, UR36 ;  /* 0x00000024000b7c82 */ /* 0x000fe20008000000 */
[----:B------:R-:W-:Y:S02]  /*8cf0*/  UIADD3 UR21, UPT, UPT, UR49, 0x20, URZ ;  /* 0x0000002031157890 */ /* 0x000fe4000fffe0ff */
[----:B------:R-:W-:Y:S01]  /*8d00*/  UIADD3 UR20, UPT, UPT, UR5, 0x1200, URZ ;  /* 0x0000120005147890 */ /* 0x000fe2000fffe0ff */
[----:B------:R-:W-:Y:S03]  /*8d10*/  UMOV UR23, UR36 ;  /* 0x0000002400177c82 */ /* 0x000fe60008000000 */
[----:B------:R1:W-:Y:S01]  /*8d20*/  UTMASTG.3D [UR8], [UR6] ;  /* 0x00000008060073b5 */ /* 0x0003e20008010000 */
[----:B------:R-:W-:Y:S01]  /*8d30*/  UMOV UR22, UR10 ;  /* 0x0000000a00167c82 */ /* 0x000fe20008000000 */
[----:B------:R-:W-:Y:S02]  /*8d40*/  UIADD3 UR17, UPT, UPT, UR49, 0x40, URZ ;  /* 0x0000004031117890 */ /* 0x000fe4000fffe0ff */
[----:B------:R-:W-:Y:S01]  /*8d50*/  UIADD3 UR16, UPT, UPT, UR5, 0x2200, URZ ;  /* 0x0000220005107890 */ /* 0x000fe2000fffe0ff */
[----:B------:R-:W-:Y:S01]  /*8d60*/  UMOV UR19, UR36 ;  /* 0x0000002400137c82 */ /* 0x000fe20008000000 */
[----:B------:R-:W-:Y:S01]  /*8d70*/  UMOV UR18, UR10 ;  /* 0x0000000a00127c82 */ /* 0x000fe20008000000 */
[----:B------:R1:W-:Y:S01]  /*8d80*/  UTMASTG.3D [UR20], [UR6] ;  /* 0x00000014060073b5 */ /* 0x0003e20008010000 */
[----:B------:R-:W-:Y:S02]  /*8d90*/  UIADD3 UR13, UPT, UPT, UR49, 0x60, URZ ;  /* 0x00000060310d7890 */ /* 0x000fe4000fffe0ff */
[----:B------:R-:W-:Y:S01]  /*8da0*/  UIADD3 UR12, UPT, UPT, UR5, 0x3200, URZ ;  /* 0x00003200050c7890 */ /* 0x000fe2000fffe0ff */
[----:B------:R-:W-:Y:S01]  /*8db0*/  UMOV UR15, UR36 ;  /* 0x00000024000f7c82 */ /* 0x000fe20008000000 */
[----:B------:R-:W-:Y:S01]  /*8dc0*/  UMOV UR14, UR10 ;  /* 0x0000000a000e7c82 */ /* 0x000fe20008000000 */
[----:B------:R1:W-:Y:S06]  /*8dd0*/  UTMASTG.3D [UR16], [UR6] ;  /* 0x00000010060073b5 */ /* 0x0003ec0008010000 */
[----:B------:R1:W-:Y:S02]  /*8de0*/  UTMASTG.3D [UR12], [UR6] ;  /* 0x0000000c060073b5 */ /* 0x0003e40008010000 */
[----:B-1----:R0:W-:Y:S02]  /*8df0*/  UTMACMDFLUSH ;  /* 0x00000000000079b7 */ /* 0x0021e40000000000 */
.L_x_102:
[----:B------:R-:W-:Y:S05]  /*8e00*/  BSYNC.RECONVERGENT B0 ;  /* 0x0000000000007941 */ /* 0x000fea0003800200 */
.L_x_101:
[----:B------:R-:W-:Y:S01]  /*8e10*/  UIADD3 UR4, UPT, UPT, UR46, 0x1, URZ ;  /* 0x000000012e047890 */ /* 0x000fe2000fffe0ff */
[----:B------:R-:W-:Y:S01]  /*8e20*/  ISETP.NE.AND P1, PT, R97, RZ, PT ;  /* 0x000000ff6100720c */ /* 0x000fe20003f25270 */
[----:B--2---:R-:W-:Y:S01]  /*8e30*/  IMAD.U32 R0, RZ, RZ, UR53 ;  /* 0x00000035ff007e24 */ /* 0x004fe2000f8e00ff */
[----:B------:R-:W-:Y:S01]  /*8e40*/  BSSY.RECONVERGENT B0, `(.L_x_103) ;  /* 0x0000008000007945 */ /* 0x000fe20003800200 */
[----:B------:R-:W-:Y:S04]  /*8e50*/  UISETP.NE.AND UP0, UPT, UR4, 0x3, UPT ;  /* 0x000000030400788c */ /* 0x000fe8000bf05270 */
[----:B------:R-:W-:Y:S02]  /*8e60*/  USEL UR46, UR4, URZ, UP0 ;  /* 0x000000ff042e7287 */ /* 0x000fe40008000000 */
[----:B------:R-:W-:Y:S04]  /*8e70*/  UISETP.EQ.XOR UP0, UPT, UR48, 0x3, !UP0 ;  /* 0x000000033000788c */ /* 0x000fe8000c702a70 */
[----:B------:R-:W-:Y:S01]  /*8e80*/  UP2UR UR50, UPR, URZ, 0x1 ;  /* 0x00000001ff327883 */ /* 0x000fe20008000000 */
[----:B------:R-:W-:Y:S01]  /*8e90*/  @P1 LEA R0, R0, UR47, 0x3 ;  /* 0x0000002f00001c11 */ /* 0x000fe2000f8e18ff */
[----:B------:R-:W-:Y:S10]  /*8ea0*/  @P0 BRA `(.L_x_104) ;  /* 0x0000000000040947 */ /* 0x000ff40003800000 */
[----:B------:R-:W-:Y:S04]  /*8eb0*/  DEPBAR.LE SB0, 0x1 ;  /* 0x000080400000791a */ /* 0x000fe80000000000 */
.L_x_104:
[----:B------:R-:W-:Y:S05]  /*8ec0*/  BSYNC.RECONVERGENT B0 ;  /* 0x0000000000007941 */ /* 0x000fea0003800200 */
.L_x_103:
[----:B------:R-:W-:Y:S01]  /*8ed0*/  BAR.SYNC.DEFER_BLOCKING 0x1, 0x80 ;  /* 0x0042000000007b1d */ /* 0x000fe20000010000 */
[----:B------:R-:W-:Y:S01]  /*8ee0*/  @P1 VIADD R4, R0, 0x58 ;  /* 0x0000005800041836 */ /* 0x000fe20000000000 */
[----:B------:R-:W-:Y:S01]  /*8ef0*/  @P1 SHF.L.U32 R0, R102, 0x1f, RZ ;  /* 0x0000001f66001819 */ /* 0x000fe200000006ff */
[----:B------:R-:W-:Y:S02]  /*8f00*/  UIADD3 UR5, UPT, UPT, UR53, 0x1, URZ ;  /* 0x0000000135057890 */ /* 0x000fe4000fffe0ff */
[----:B------:R-:W-:Y:S01]  /*8f10*/  UISETP.NE.AND UP0, UPT, UR37, URZ, UPT ;  /* 0x000000ff2500728c */ /* 0x000fe2000bf05270 */
[----:B------:R-:W-:Y:S01]  /*8f20*/  @P1 PRMT R39, R39, 0x654, R4 ;  /* 0x0000065427271816 */ /* 0x000fe20000000004 */
[----:B------:R-:W-:Y:S04]  /*8f30*/  UISETP.NE.AND UP1, UPT, UR5, 0x3, UPT ;  /* 0x000000030500788c */ /* 0x000fe8000bf25270 */
[----:B------:R-:W-:Y:S01]  /*8f40*/  USEL UR48, UR5, URZ, UP1 ;  /* 0x000000ff05307287 */ /* 0x000fe20008800000 */
[----:B------:R1:W-:Y:S01]  /*8f50*/  @P1 SYNCS.ARRIVE.TRANS64.RED.A1T0 RZ, [R39+URZ], RZ ;  /* 0x000000ff27ff19a7 */ /* 0x0003e200081004ff */
[----:B------:R-:W-:Y:S01]  /*8f60*/  UMOV UR4, 0x400 ;  /* 0x0000040000047882 */ /* 0x000fe20000000000 */
[----:B------:R-:W-:Y:S01]  /*8f70*/  BSSY B1, `(.L_x_105) ;  /* 0x000003b000017945 */ /* 0x000fe20003800000 */
[----:B------:R-:W-:Y:S03]  /*8f80*/  ULEA UR47, UR51, UR4, 0x18 ;  /* 0x00000004332f7291 */ /* 0x000fe6000f8ec0ff */
[----:B------:R-:W-:Y:S02]  /*8f90*/  UMOV UR4, 0xa0 ;  /* 0x000000a000047882 */ /* 0x000fe40000000000 */
[----:B------:R-:W-:Y:S01]  /*8fa0*/  USEL UR40, UR4, 0x40, !UP0 ;  /* 0x0000004004287887 */ /* 0x000fe2000c000000 */
[----:B------:R-:W-:Y:S04]  /*8fb0*/  LEA R5, R100, UR47, 0x3 ;  /* 0x0000002f64057c11 */ /* 0x000fe8000f8e18ff */
[----:B------:R-:W2:Y:S02]  /*8fc0*/  @P1 SYNCS.PHASECHK.TRANS64.TRYWAIT P0, [R5+URZ+0x40], R0 ;  /* 0x00004000050015a7 */ /* 0x000ea400080011ff */
[----:B--2---:R-:W-:Y:S01]  /*8fd0*/  @P1 SEL R101, RZ, 0x1, !P0 ;  /* 0x00000001ff651807 */ /* 0x004fe20004000000 */
[----:B-1----:R-:W-:Y:S06]  /*8fe0*/  @!P1 BRA `(.L_x_106) ;  /* 0x0000000000cc9947 */ /* 0x002fec0003800000 */
[----:B------:R-:W-:Y:S01]  /*8ff0*/  ISETP.NE.AND P1, PT, R103, RZ, PT ;  /* 0x000000ff6700720c */ /* 0x000fe20003f25270 */
[----:B------:R-:W-:Y:S01]  /*9000*/  BSSY B0, `(.L_x_107) ;  /* 0x0000008000007945 */ /* 0x000fe20003800000 */
[----:B------:R-:W-:Y:S11]  /*9010*/  ISETP.NE.AND P0, PT, R101, RZ, PT ;  /* 0x000000ff6500720c */ /* 0x000ff60003f05270 */
[----:B------:R-:W-:Y:S04]  /*9020*/  @P1 IMAD R3, R100, 0x4000, R91 ;  /* 0x0000400064031824 */ /* 0x000fe800078e025b */
[----:B------:R-:W-:Y:S01]  /*9030*/  @P1 IMAD.IADD R0, R98, 0x1, R3 ;  /* 0x0000000162001824 */ /* 0x000fe200078e0203 */
[----:B------:R-:W-:Y:S06]  /*9040*/  @P0 BRA `(.L_x_108) ;  /* 0x00000000000c0947 */ /* 0x000fec0003800000 */
[----:B------:R-:W-:Y:S04]  /*9050*/  SHF.L.U32 R4, R102, 0x1f, RZ ;  /* 0x0000001f66047819 */ /* 0x000fe800000006ff */
[----:B------:R-:W1:Y:S02]  /*9060*/  SYNCS.PHASECHK.TRANS64.TRYWAIT P0, [R5+URZ+0x40], R4 ;  /* 0x00004004050075a7 */ /* 0x000e6400080011ff */
[----:B-1----:R-:W-:Y:S05]  /*9070*/  @!P0 BRA `(.L_x_109) ;  /* 0x0000006400f08947 */ /* 0x002fea0003800000 */
.L_x_108:
[----:B------:R-:W-:Y:S05]  /*9080*/  BSYNC B0 ;  /* 0x0000000000007941 */ /* 0x000fea0003800000 */
.L_x_107:
[----:B------:R-:W-:Y:S01]  /*9090*/  ISETP.NE.AND P0, PT, R103, RZ, PT ;  /* 0x000000ff6700720c */ /* 0x000fe20003f05270 */
[----:B------:R-:W-:Y:S11]  /*90a0*/  VIADD R100, R100, 0x1 ;  /* 0x0000000164647836 */ /* 0x000ff60000000000 */
[----:B------:R-:W-:Y:S01]  /*90b0*/  @!UPT UIADD3 URZ, UPT, UPT, URZ, URZ, URZ ;  /* 0x000000fffffff290 */ /* 0x000fe2000fffe0ff */
[----:B------:R-:W2:Y:S01]  /*90c0*/  @P0 LDS R42, [R0] ;  /* 0x00000000002a0984 */ /* 0x000ea20000000800 */
[----:B-1----:R-:W-:Y:S03]  /*90d0*/  @P0 IMAD.IADD R5, R99, 0x1, R3 ;  /* 0x0000000163050824 */ /* 0x002fe600078e0203 */
[----:B------:R-:W1:Y:S01]  /*90e0*/  @P0 LDS R46, [R0+0x200] ;  /* 0x00020000002e0984 */ /* 0x000e620000000800 */
[----:B------:R-:W-:Y:S03]  /*90f0*/  @P0 IMAD.IADD R4, R98, 0x1, R5 ;  /* 0x0000000162040824 */ /* 0x000fe600078e0205 */
[----:B------:R-:W1:Y:S04]  /*9100*/  @P0 LDS R50, [R0+0x400] ;  /* 0x0004000000320984 */ /* 0x000e680000000800 */
[----:B------:R-:W1:Y:S04]  /*9110*/  @P0 LDS R54, [R0+0x600] ;  /* 0x0006000000360984 */ /* 0x000e680000000800 */
[----:B------:R-:W1:Y:S04]  /*9120*/  @P0 LDS R58, [R0+0x800] ;  /* 0x00080000003a0984 */ /* 0x000e680000000800 */
[----:B------:R-:W1:Y:S04]  /*9130*/  @P0 LDS R62, [R0+0xa00] ;  /* 0x000a0000003e0984 */ /* 0x000e680000000800 */
[----:B------:R-:W1:Y:S04]  /*9140*/  @P0 LDS R66, [R0+0xc00] ;  /* 0x000c000000420984 */ /* 0x000e680000000800 */
[----:B------:R-:W1:Y:S04]  /*9150*/  @P0 LDS R70, [R0+0xe00] ;  /* 0x000e000000460984 */ /* 0x000e680000000800 */
[----:B------:R-:W1:Y:S04]  /*9160*/  @P0 LDS R41, [R3] ;  /* 0x0000000003290984 */ /* 0x000e680000000800 */
[----:B------:R-:W1:Y:S04]  /*9170*/  @P0 LDS R45, [R3+0x200] ;  /* 0x00020000032d0984 */ /* 0x000e680000000800 */
[----:B------:R-:W1:Y:S04]  /*9180*/  @P0 LDS R49, [R3+0x400] ;  /* 0x0004000003310984 */ /* 0x000e680000000800 */
        /* <DEDUP_REMOVED lines=24> */
[----:B--2---:R-:W-:Y:S02]  /*9310*/  LOP3.LUT R102, R102, R3, RZ, 0x3c, !PT ;  /* 0x0000000366667212 */ /* 0x004fe400078e3cff */
.L_x_106:
[----:B------:R-:W-:Y:S05]  /*9320*/  BSYNC B1 ;  /* 0x0000000000017941 */ /* 0x000fea0003800000 */
.L_x_105:
[----:B------:R-:W-:Y:S05]  /*9330*/  VIADD R38, R37, UR40 ;  /* 0x0000002825267c36 */ /* 0x000fea0008000000 */
[----:B------:R-:W-:Y:S04]  /*9340*/  SHF.R.U32.HI R3, RZ, 0x15, R38 ;  /* 0x00000015ff037819 */ /* 0x000fe80000011626 */
        /* <DEDUP_REMOVED lines=8> */
[----:B------:R-:W2:Y:S01]  /*93d0*/  LDCU.64 UR6, c[0x4][0x78] ;  /* 0x01000f00ff0677ac */ /* 0x000ea20008000a00 */
[----:B------:R-:W3:Y:S01]  /*93e0*/  LDC.64 R14, c[0x4][R15] ;  /* 0x010000000f0e7b82 */ /* 0x000ee20000000a00 */
[----:B------:R-:W5:Y:S01]  /*93f0*/  LDCU.64 UR4, c[0x4][0x10] ;  /* 0x01000200ff0477ac */ /* 0x000f620008000a00 */
[----:B-1----:R-:W-:Y:S01]  /*9400*/  MOV R5, UR9 ;  /* 0x0000000900057c02 */ /* 0x002fe20008000f00 */
[----:B------:R-:W-:Y:S01]  /*9410*/  IMAD.U32 R4, RZ, RZ, UR8 ;  /* 0x00000008ff047e24 */ /* 0x000fe2000f8e00ff */
[----:B--2---:R-:W-:Y:S01]  /*9420*/  MOV R7, UR7 ;  /* 0x0000000700077c02 */ /* 0x004fe20008000f00 */
[----:B------:R-:W-:Y:S01]  /*9430*/  IMAD.U32 R6, RZ, RZ, UR6 ;  /* 0x00000006ff067e24 */ /* 0x000fe2000f8e00ff */
[----:B-----5:R-:W-:Y:S01]  /*9440*/  MOV R11, UR5 ;  /* 0x00000005000b7c02 */ /* 0x020fe20008000f00 */
[----:B------:R-:W-:Y:S02]  /*9450*/  IMAD.U32 R10, RZ, RZ, UR4 ;  /* 0x00000004ff0a7e24 */ /* 0x000fe4000f8e00ff */
[----:B------:R-:W-:Y:S07]  /*9460*/  LEPC R20, `(.L_x_110) ;  /* 0x000000001014794e */ /* 0x000fee0000000000 */
[----:B---34-:R-:W-:Y:S05]  /*9470*/  CALL.ABS.NOINC R14 ;  /* 0x000000000e007343 */ /* 0x018fea0003c00000 */
.L_x_110:
[----:B------:R-:W-:Y:S01]  /*9480*/  ISETP.NE.AND P0, PT, R93, RZ, PT ;  /* 0x000000ff5d00720c */ /* 0x000fe20003f05270 */
[----:B------:R-:W-:Y:S05]  /*9490*/  WARPSYNC.ALL ;  /* 0x0000000000007948 */ /* 0x000fea0003800000 */
[----:B------:R-:W2:Y:S01]  /*94a0*/  S2R R39, SR_CgaCtaId ;  /* 0x0000000000277919 */ /* 0x000ea20000008800 */
[----:B------:R-:W-:Y:S01]  /*94b0*/  R2UR UR4, R38 ;  /* 0x00000000260472ca */ /* 0x000fe200000e0000 */
[----:B------:R-:W2:Y:S01]  /*94c0*/  S2UR UR51, SR_CgaCtaId ;  /* 0x00000000003379c3 */ /* 0x000ea20000008800 */
[----:B------:R-:W-:Y:S11]  /*94d0*/  BSSY.RECONVERGENT B0, `(.L_x_111) ;  /* 0x0000087000007945 */ /* 0x000ff60003800200 */
[----:B-1----:R-:W1:Y:S01]  /*94e0*/  LDTM.x32 R4, tmem[UR4] ;  /* 0x00000004000479ee */ /* 0x002e6200082c0000 */
[----:B------:R-:W-:Y:S06]  /*94f0*/  USHF.L.U32 UR4, UR46, 0xe, URZ ;  /* 0x0000000e2e047899 */ /* 0x000fec00080006ff */
[----:B------:R-:W-:Y:S04]  /*9500*/  IADD3 R0, PT, PT, R91, UR4, RZ ;  /* 0x000000045b007c10 */ /* 0x000fe8000fffe0ff */
[CC--:B------:R-:W-:Y:S02]  /*9510*/  IADD3 R104, PT, PT, R98.reuse, R0.reuse, RZ ;  /* 0x0000000062687210 */ /* 0x0c0fe40007ffe0ff */
[----:B------:R-:W-:Y:S04]  /*9520*/  IADD3 R3, PT, PT, R99, R0, RZ ;  /* 0x0000000063037210 */ /* 0x000fe80007ffe0ff */
[----:B------:R-:W-:Y:S01]  /*9530*/  IADD3 R0, PT, PT, R98, R3, RZ ;  /* 0x0000000362007210 */ /* 0x000fe20007ffe0ff */
[C---:B-1----:R-:W-:Y:S02]  /*9540*/  IMAD R4, R36.reuse, R4, RZ ;  /* 0x0000000424047224 */ /* 0x042fe400078e02ff */
        /* <DEDUP_REMOVED lines=102> */
[----:B--2---:R-:W-:Y:S05]  /*9bb0*/  @P0 BRA `(.L_x_112) ;  /* 0x0000000000600947 */ /* 0x004fea0003800000 */
        /* <DEDUP_REMOVED lines=23> */
[----:B--2---:R0:W-:Y:S02]  /*9d30*/  UTMACMDFLUSH ;  /* 0x00000000000079b7 */ /* 0x0041e40000000000 */
.L_x_112:
[----:B------:R-:W-:Y:S05]  /*9d40*/  BSYNC.RECONVERGENT B0 ;  /* 0x0000000000007941 */ /* 0x000fea0003800200 */
.L_x_111:
[----:B------:R-:W-:Y:S01]  /*9d50*/  UISETP.NE.AND UP1, UPT, UR50, URZ, UPT ;  /* 0x000000ff3200728c */ /* 0x000fe2000bf25270 */
[----:B------:R-:W-:Y:S01]  /*9d60*/  ISETP.NE.AND P1, PT, R97, RZ, PT ;  /* 0x000000ff6100720c */ /* 0x000fe20003f25270 */
[----:B------:R-:W-:Y:S01]  /*9d70*/  UIADD3 UR4, UPT, UPT, UR46, 0x1, URZ ;  /* 0x000000012e047890 */ /* 0x000fe2000fffe0ff */
[----:B-1----:R-:W-:Y:S01]  /*9d80*/  IMAD.U32 R0, RZ, RZ, UR48 ;  /* 0x00000030ff007e24 */ /* 0x002fe2000f8e00ff */
[----:B------:R-:W-:Y:S02]  /*9d90*/  BSSY.RECONVERGENT B0, `(.L_x_113) ;  /* 0x0000008000007945 */ /* 0x000fe40003800200 */
[----:B------:R-:W-:Y:S02]  /*9da0*/  UISETP.NE.AND UP0, UPT, UR4, 0x3, UPT ;  /* 0x000000030400788c */ /* 0x000fe4000bf05270 */
[----:B------:R-:W-:Y:S02]  /*9db0*/  UISETP.EQ.XOR UP1, UPT, UR4, 0x3, UP1 ;  /* 0x000000030400788c */ /* 0x000fe40008f22a70 */
[----:B------:R-:W-:Y:S02]  /*9dc0*/  USEL UR46, UR4, URZ, UP0 ;  /* 0x000000ff042e7287 */ /* 0x000fe40008000000 */
[----:B------:R-:W-:Y:S02]  /*9dd0*/  UP2UR UR50, UPR, URZ, 0x2 ;  /* 0x00000002ff327883 */ /* 0x000fe40008000000 */
[----:B------:R-:W-:Y:S01]  /*9de0*/  @P1 LEA R0, R0, UR47, 0x3 ;  /* 0x0000002f00001c11 */ /* 0x000fe2000f8e18ff */
[----:B------:R-:W-:Y:S05]  /*9df0*/  @P0 BRA `(.L_x_114) ;  /* 0x0000000000040947 */ /* 0x000fea0003800000 */
[----:B------:R-:W-:Y:S04]  /*9e00*/  DEPBAR.LE SB0, 0x1 ;  /* 0x000080400000791a */ /* 0x000fe80000000000 */
.L_x_114:
[----:B------:R-:W-:Y:S05]  /*9e10*/  BSYNC.RECONVERGENT B0 ;  /* 0x0000000000007941 */ /* 0x000fea0003800200 */
.L_x_113:
        /* <DEDUP_REMOVED lines=27> */
.L_x_118:
[----:B------:R-:W-:Y:S05]  /*9fd0*/  BSYNC B0 ;  /* 0x0000000000007941 */ /* 0x000fea0003800000 */
.L_x_117:
        /* <DEDUP_REMOVED lines=41> */
.L_x_116:
[----:B------:R-:W-:Y:S05]  /*a270*/  BSYNC B1 ;  /* 0x0000000000017941 */ /* 0x000fea0003800000 */
.L_x_115:
        /* <DEDUP_REMOVED lines=21> */
.L_x_120:
        /* <DEDUP_REMOVED lines=140> */
.L_x_122:
[----:B------:R-:W-:Y:S05]  /*ac90*/  BSYNC.RECONVERGENT B0 ;  /* 0x0000000000007941 */ /* 0x000fea0003800200 */
.L_x_121:
        /* <DEDUP_REMOVED lines=12> */
.L_x_124:
[----:B------:R-:W-:Y:S05]  /*ad60*/  BSYNC.RECONVERGENT B0 ;  /* 0x0000000000007941 */ /* 0x000fea0003800200 */
.L_x_123:
        /* <DEDUP_REMOVED lines=27> */
.L_x_128:
[----:B------:R-:W-:Y:S05]  /*af20*/  BSYNC B0 ;  /* 0x0000000000007941 */ /* 0x000fea0003800000 */
.L_x_127:
        /* <DEDUP_REMOVED lines=41> */
.L_x_126:
[----:B------:R-:W-:Y:S05]  /*b1c0*/  BSYNC B1 ;  /* 0x0000000000017941 */ /* 0x000fea0003800000 */
.L_x_125:
        /* <DEDUP_REMOVED lines=21> */
.L_x_130:
        /* <DEDUP_REMOVED lines=140> */
.L_x_132:
[----:B------:R-:W-:Y:S05]  /*bbe0*/  BSYNC.RECONVERGENT B0 ;  /* 0x0000000000007941 */ /* 0x000fea0003800200 */
.L_x_131:
        /* <DEDUP_REMOVED lines=12> */
.L_x_134:
[----:B------:R-:W-:Y:S05]  /*bcb0*/  BSYNC.RECONVERGENT B0 ;  /* 0x0000000000007941 */ /* 0x000fea0003800200 */
.L_x_133:
        /* <DEDUP_REMOVED lines=27> */
.L_x_138:
[----:B------:R-:W-:Y:S05]  /*be70*/  BSYNC B0 ;  /* 0x0000000000007941 */ /* 0x000fea0003800000 */
.L_x_137:
        /* <DEDUP_REMOVED lines=41> */
.L_x_136:
[----:B------:R-:W-:Y:S05]  /*c110*/  BSYNC B1 ;  /* 0x0000000000017941 */ /* 0x000fea0003800000 */
.L_x_135:
        /* <DEDUP_REMOVED lines=21> */
.L_x_140:
        /* <DEDUP_REMOVED lines=140> */
.L_x_142:
[----:B------:R-:W-:Y:S05]  /*cb30*/  BSYNC.RECONVERGENT B0 ;  /* 0x0000000000007941 */ /* 0x000fea0003800200 */
.L_x_141:
        /* <DEDUP_REMOVED lines=12> */
.L_x_144:
[----:B------:R-:W-:Y:S05]  /*cc00*/  BSYNC.RECONVERGENT B0 ;  /* 0x0000000000007941 */ /* 0x000fea0003800200 */
.L_x_143:
        /* <DEDUP_REMOVED lines=27> */
.L_x_148:
[----:B------:R-:W-:Y:S05]  /*cdc0*/  BSYNC B0 ;  /* 0x0000000000007941 */ /* 0x000fea0003800000 */
.L_x_147:
        /* <DEDUP_REMOVED lines=41> */
.L_x_146:
[----:B------:R-:W-:Y:S05]  /*d060*/  BSYNC B1 ;  /* 0x0000000000017941 */ /* 0x000fea0003800000 */
.L_x_145:
        /* <DEDUP_REMOVED lines=21> */
.L_x_150:
        /* <DEDUP_REMOVED lines=140> */
.L_x_152:
[----:B------:R-:W-:Y:S05]  /*da80*/  BSYNC.RECONVERGENT B0 ;  /* 0x0000000000007941 */ /* 0x000fea0003800200 */
.L_x_151:
        /* <DEDUP_REMOVED lines=12> */
.L_x_154:
[----:B------:R-:W-:Y:S05]  /*db50*/  BSYNC.RECONVERGENT B0 ;  /* 0x0000000000007941 */ /* 0x000fea0003800200 */
.L_x_153:
[----:B------:R-:W-:Y:S01]  /*db60*/  BAR.SYNC.DEFER_BLOCKING 0x1, 0x80 ;  /* 0x0042000000007b1d */ /* 0x000fe20000010000 */
[----:B------:R-:W-:Y:S01]  /*db70*/  @P1 VIADD R4, R0, 0x58 ;  /* 0x0000005800041836 */ /* 0x000fe20000000000 */
[----:B------:R-:W-:Y:S01]  /*db80*/  @P1 SHF.L.U32 R0, R102, 0x1f, RZ ;  /* 0x0000001f66001819 */ /* 0x000fe200000006ff */
[----:B------:R-:W-:Y:S03]  /*db90*/  UISETP.NE.AND UP0, UPT, UR37, URZ, UPT ;  /* 0x000000ff2500728c */ /* 0x000fe6000bf05270 */
[----:B------:R-:W-:Y:S01]  /*dba0*/  @P1 PRMT R39, R39, 0x654, R4 ;  /* 0x0000065427271816 */ /* 0x000fe20000000004 */
[----:B------:R-:W-:Y:S03]  /*dbb0*/  USEL UR40, URZ, 0xe0, !UP0 ;  /* 0x000000e0ff287887 */ /* 0x000fe6000c000000 */
[----:B------:R1:W-:Y:S01]  /*dbc0*/  @P1 SYNCS.ARRIVE.TRANS64.RED.A1T0 RZ, [R39+URZ], RZ ;  /* 0x000000ff27ff19a7 */ /* 0x0003e200081004ff */
[----:B------:R-:W-:Y:S01]  /*dbd0*/  UMOV UR4, 0x400 ;  /* 0x0000040000047882 */ /* 0x000fe20000000000 */
[----:B------:R-:W-:Y:S01]  /*dbe0*/  BSSY B1, `(.L_x_155) ;  /* 0x0000037000017945 */ /* 0x000fe20003800000 */
[----:B------:R-:W-:Y:S02]  /*dbf0*/  ULEA UR47, UR51, UR4, 0x18 ;  /* 0x00000004332f7291 */ /* 0x000fe4000f8ec0ff */
[----:B------:R-:W-:Y:S04]  /*dc00*/  UIADD3 UR4, UPT, UPT, UR48, 0x1, URZ ;  /* 0x0000000130047890 */ /* 0x000fe8000fffe0ff */
[----:B------:R-:W-:Y:S01]  /*dc10*/  LEA R3, R100, UR47, 0x3 ;  /* 0x0000002f64037c11 */ /* 0x000fe2000f8e18ff */
[----:B------:R-:W-:Y:S03]  /*dc20*/  UISETP.NE.AND UP1, UPT, UR4, 0x3, UPT ;  /* 0x000000030400788c */ /* 0x000fe6000bf25270 */
[----:B------:R-:W2:Y:S01]  /*dc30*/  @P1 SYNCS.PHASECHK.TRANS64.TRYWAIT P0, [R3+URZ+0x40], R0 ;  /* 0x00004000030015a7 */ /* 0x000ea200080011ff */
[----:B------:R-:W-:Y:S01]  /*dc40*/  USEL UR53, UR4, URZ, UP1 ;  /* 0x000000ff04357287 */ /* 0x000fe20008800000 */
[----:B--2---:R-:W-:Y:S01]  /*dc50*/  @P1 SEL R101, RZ, 0x1, !P0 ;  /* 0x00000001ff651807 */ /* 0x004fe20004000000 */
[----:B-1----:R-:W-:Y:S10]  /*dc60*/  @!P1 BRA `(.L_x_156) ;  /* 0x0000000000b89947 */ /* 0x002ff40003800000 */
        /* <DEDUP_REMOVED lines=9> */
.L_x_158:
[----:B------:R-:W-:Y:S05]  /*dd00*/  BSYNC B0 ;  /* 0x0000000000007941 */ /* 0x000fea0003800000 */
.L_x_157:
[----:B------:R-:W-:Y:S11]  /*dd10*/  ISETP.NE.AND P0, PT, R103, RZ, PT ;  /* 0x000000ff6700720c */ /* 0x000ff60003f05270 */
[----:B------:R-:W-:Y:S02]  /*dd20*/  @!UPT UIADD3 URZ, UPT, UPT, URZ, URZ, URZ ;  /* 0x000000fffffff290 */ /* 0x000fe4000fffe0ff */
[----:B------:R2:W2:Y:S01]  /*dd30*/  @P0 LDS R42, [R0] ;  /* 0x00000000002a0984 */ /* 0x0004a20000000800 */
[----:B-1----:R-:W-:Y:S03]  /*dd40*/  @P0 IMAD.IADD R3, R99, 0x1, R100 ;  /* 0x0000000163030824 */ /* 0x002fe600078e0264 */
[----:B------:R1:W1:Y:S02]  /*dd50*/  @P0 LDS R46, [R0+0x200] ;  /* 0x00020000002e0984 */ /* 0x0002640000000800 */
[----:B------:R-:W-:Y:S02]  /*dd60*/  @P0 IADD3 R4, PT, PT, R98, R3, RZ ;  /* 0x0000000362040210 */ /* 0x000fe40007ffe0ff */
        /* <DEDUP_REMOVED lines=29> */
[----:B--2---:R1:W1:Y:S02]  /*df40*/  @P0 LDS R72, [R4+0xe00] ;  /* 0x000e000004480984 */ /* 0x0042640000000800 */
.L_x_156:
[----:B------:R-:W-:Y:S05]  /*df50*/  BSYNC B1 ;  /* 0x0000000000017941 */ /* 0x000fea0003800000 */
.L_x_155:
        /* <DEDUP_REMOVED lines=21> */
.L_x_160:
[----:B------:R-:W-:Y:S01]  /*e0b0*/  ISETP.NE.AND P0, PT, R93, RZ, PT ;  /* 0x000000ff5d00720c */ /* 0x000fe20003f05270 */
[----:B------:R-:W-:Y:S05]  /*e0c0*/  WARPSYNC.ALL ;  /* 0x0000000000007948 */ /* 0x000fea0003800000 */
[----:B------:R-:W-:Y:S01]  /*e0d0*/  R2UR UR4, R37 ;  /* 0x00000000250472ca */ /* 0x000fe200000e0000 */
[----:B------:R-:W-:Y:S11]  /*e0e0*/  BSSY.RECONVERGENT B0, `(.L_x_161) ;  /* 0x0000088000007945 */ /* 0x000ff60003800200 */
[----:B------:R-:W-:Y:S01]  /*e0f0*/  @!UPT UIADD3 URZ, UPT, UPT, URZ, URZ, URZ ;  /* 0x000000fffffff290 */ /* 0x000fe2000fffe0ff */
[----:B------:R-:W1:Y:S01]  /*e100*/  LDTM.x32 R4, tmem[UR4] ;  /* 0x00000004000479ee */ /* 0x000e6200082c0000 */
[----:B------:R-:W-:Y:S06]  /*e110*/  USHF.L.U32 UR4, UR46, 0xe, URZ ;  /* 0x0000000e2e047899 */ /* 0x000fec00080006ff */
[----:B------:R-:W-:Y:S04]  /*e120*/  IADD3 R0, PT, PT, R91, UR4, RZ ;  /* 0x000000045b007c10 */ /* 0x000fe8000fffe0ff */
[-C--:B------:R-:W-:Y:S02]  /*e130*/  IADD3 R99, PT, PT, R99, R0.reuse, RZ ;  /* 0x0000000063637210 */ /* 0x080fe40007ffe0ff */
[C---:B------:R-:W-:Y:S02]  /*e140*/  IADD3 R0, PT, PT, R98.reuse, R0, RZ ;  /* 0x0000000062007210 */ /* 0x040fe40007ffe0ff */
        /* <DEDUP_REMOVED lines=102> */
[----:B--2---:R-:W2:Y:S02]  /*e7b0*/  FENCE.VIEW.ASYNC.S ;  /* 0x00000000000073c6 */ /* 0x004ea40000000000 */
[----:B--2---:R-:W-:Y:S06]  /*e7c0*/  BAR.SYNC.DEFER_BLOCKING 0x1, 0x80 ;  /* 0x0042000000007b1d */ /* 0x004fec0000010000 */
[----:B------:R-:W-:Y:S05]  /*e7d0*/  @P0 BRA `(.L_x_162) ;  /* 0x0000000000600947 */ /* 0x000fea0003800000 */
        /* <DEDUP_REMOVED lines=24> */
.L_x_162:
[----:B------:R-:W-:Y:S05]  /*e960*/  BSYNC.RECONVERGENT B0 ;  /* 0x0000000000007941 */ /* 0x000fea0003800200 */
.L_x_161:
[----:B------:R-:W-:Y:S01]  /*e970*/  UISETP.NE.AND UP0, UPT, UR50, URZ, UPT ;  /* 0x000000ff3200728c */ /* 0x000fe2000bf05270 */
[----:B------:R-:W-:Y:S01]  /*e980*/  BSSY.RECONVERGENT B0, `(.L_x_163) ;  /* 0x0000009000007945 */ /* 0x000fe20003800200 */
[----:B------:R-:W-:Y:S04]  /*e990*/  UIADD3 UR4, UPT, UPT, UR46, 0x1, URZ ;  /* 0x000000012e047890 */ /* 0x000fe8000fffe0ff */
[----:B------:R-:W-:Y:S02]  /*e9a0*/  UISETP.EQ.XOR UP1, UPT, UR4, 0x3, UP0 ;  /* 0x000000030400788c */ /* 0x000fe40008722a70 */
[----:B------:R-:W-:Y:S02]  /*e9b0*/  UISETP.NE.AND UP0, UPT, UR4, 0x3, UPT ;  /* 0x000000030400788c */ /* 0x000fe4000bf05270 */
[----:B------:R-:W-:Y:S02]  /*e9c0*/  USEL UR5, URZ, 0x1, !UP1 ;  /* 0x00000001ff057887 */ /* 0x000fe4000c800000 */
[----:B------:R-:W-:Y:S02]  /*e9d0*/  USEL UR52, UR4, URZ, UP0 ;  /* 0x000000ff04347287 */ /* 0x000fe40008000000 */
[----:B------:R-:W-:Y:S01]  /*e9e0*/  ULOP3.LUT UR56, UR56, UR5, URZ, 0x3c, !UPT ;  /* 0x0000000538387292 */ /* 0x000fe2000f8e3cff */
[----:B------:R-:W-:Y:S11]  /*e9f0*/  @P0 BRA `(.L_x_164) ;  /* 0x0000000000040947 */ /* 0x000ff60003800000 */
[----:B------:R-:W-:Y:S04]  /*ea00*/  DEPBAR.LE SB0, 0x1 ;  /* 0x000080400000791a */ /* 0x000fe80000000000 */
.L_x_164:
[----:B------:R-:W-:Y:S05]  /*ea10*/  BSYNC.RECONVERGENT B0 ;  /* 0x0000000000007941 */ /* 0x000fea0003800200 */
.L_x_163:
[----:B------:R-:W-:Y:S01]  /*ea20*/  BAR.SYNC.DEFER_BLOCKING 0x1, 0x80 ;  /* 0x0042000000007b1d */ /* 0x000fe20000010000 */
[----:B------:R-:W-:Y:S09]  /*ea30*/  UISETP.NE.AND UP0, UPT, UR55, -0x8, UPT ;  /* 0xfffffff83700788c */ /* 0x000ff2000bf05270 */
[----:B------:R-:W-:Y:S05]  /*ea40*/  BRA.U !UP0, `(.L_x_165) ;  /* 0x0000000108287547 */ /* 0x000fea000b800000 */
[----:B-1----:R-:W1:Y:S01]  /*ea50*/  S2R R0, SR_CgaCtaId ;  /* 0x0000000000007919 */ /* 0x002e620000008800 */
[----:B------:R-:W-:Y:S01]  /*ea60*/  ISETP.NE.AND P0, PT, R97, RZ, PT ;  /* 0x000000ff6100720c */ /* 0x000fe20003f05270 */
[----:B------:R-:W-:Y:S01]  /*ea70*/  IMAD.U32 R3, RZ, RZ, UR53 ;  /* 0x00000035ff037e24 */ /* 0x000fe2000f8e00ff */
[----:B------:R-:W-:Y:S04]  /*ea80*/  UIADD3 UR4, UPT, UPT, UR53, 0x1, URZ ;  /* 0x0000000135047890 */ /* 0x000fe8000fffe0ff */
[----:B------:R-:W-:Y:S04]  /*ea90*/  UISETP.NE.AND UP0, UPT, UR4, 0x3, UPT ;  /* 0x000000030400788c */ /* 0x000fe8000bf05270 */
[----:B------:R-:W-:Y:S03]  /*eaa0*/  USEL UR53, UR4, URZ, UP0 ;  /* 0x000000ff04357287 */ /* 0x000fe60008000000 */
[----:B------:R-:W-:Y:S05]  /*eab0*/  @P0 LEA R3, R3, UR47, 0x3 ;  /* 0x0000002f03030c11 */ /* 0x000fea000f8e18ff */
[----:B------:R-:W-:Y:S05]  /*eac0*/  @P0 VIADD R3, R3, 0x58 ;  /* 0x0000005803030836 */ /* 0x000fea0000000000 */
[----:B-1----:R-:W-:Y:S04]  /*ead0*/  @P0 PRMT R0, R0, 0x654, R3 ;  /* 0x0000065400000816 */ /* 0x002fe80000000003 */
[----:B------:R2:W-:Y:S03]  /*eae0*/  @P0 SYNCS.ARRIVE.TRANS64.RED.A1T0 RZ, [R0+URZ], RZ ;  /* 0x000000ff00ff09a7 */ /* 0x0005e600081004ff */
.L_x_165:
[----:B------:R-:W-:Y:S01]  /*eaf0*/  R2UR UR4, R96 ;  /* 0x00000000600472ca */ /* 0x000fe200000e0000 */
[----:B------:R-:W-:Y:S01]  /*eb00*/  UIADD3 UR55, UPT, UPT, UR55, 0x8, URZ ;  /* 0x0000000837377890 */ /* 0x000fe2000fffe0ff */
[----:B------:R-:W-:Y:S01]  /*eb10*/  R2UR UR5, R73 ;  /* 0x00000000490572ca */ /* 0x000fe200000e0000 */
[----:B------:R-:W-:Y:S01]  /*eb20*/  ULOP3.LUT UR37, UR37, 0x1, URZ, 0x3c, !UPT ;  /* 0x0000000125257892 */ /* 0x000fe2000f8e3cff */
[----:B------:R-:W-:Y:S02]  /*eb30*/  R2UR UR36, R94 ;  /* 0x000000005e2472ca */ /* 0x000fe400000e0000 */
[C---:B------:R-:W-:Y:S04]  /*eb40*/  ISETP.NE.AND P0, PT, R88.reuse, 0x2, PT ;  /* 0x000000025800780c */ /* 0x040fe80003f05270 */
[----:B-12---:R-:W-:Y:S02]  /*eb50*/  SEL R0, RZ, 0x1, P0 ;  /* 0x00000001ff007807 */ /* 0x006fe40000000000 */
[----:B------:R-:W-:Y:S01]  /*eb60*/  SEL R88, R88, RZ, P0 ;  /* 0x000000ff58587207 */ /* 0x000fe20000000000 */
[----:B------:R-:W-:Y:S01]  /*eb70*/  UISETP.NE.AND UP0, UPT, UR4, URZ, UPT ;  /* 0x000000ff0400728c */ /* 0x000fe2000bf05270 */
[----:B------:R-:W-:Y:S01]  /*eb80*/  R2UR UR4, R78 ;  /* 0x000000004e0472ca */ /* 0x000fe200000e0000 */
[----:B------:R-:W-:Y:S01]  /*eb90*/  UIADD3 UR25, UPT, UPT, UR38, UR5, URZ ;  /* 0x0000000526197290 */ /* 0x000fe2000fffe0ff */
[----:B------:R-:W-:Y:S11]  /*eba0*/  LOP3.LUT R89, R89, R0, RZ, 0x3c, !PT ;  /* 0x0000000059597212 */ /* 0x000ff600078e3cff */
[----:B------:R-:W-:Y:S01]  /*ebb0*/  UIADD3 UR11, UPT, UPT, UR39, UR4, URZ ;  /* 0x00000004270b7290 */ /* 0x000fe2000fffe0ff */
[----:B------:R-:W-:Y:S11]  /*ebc0*/  BRA.U UP0, `(.L_x_166) ;  /* 0xffffff7500547547 */ /* 0x000ff6000b83ffff */
[----:B------:R-:W-:Y:S01]  /*ebd0*/  R2UR UR4, R86 ;  /* 0x00000000560472ca */ /* 0x000fe200000e0000 */
[----:B------:R-:W-:-:S12]  /*ebe0*/  SYNCS.ARRIVE.TRANS64.A1T0 RZ, [UR47+0xd0], RZ ;  /* 0x0000d0ffffff79a7 */ /* 0x000fd8000810002f */
[----:B------:R-:W-:-:S09]  /*ebf0*/  UISETP.NE.AND UP0, UPT, UR4, URZ, UPT ;  /* 0x000000ff0400728c */ /* 0x000fd2000bf05270 */
[----:B------:R-:W-:Y:S05]  /*ec00*/  BRA.U !UP0, `(.L_x_167) ;  /* 0x0000000108487547 */ /* 0x000fea000b800000 */
[----:B------:R-:W1:Y:S02]  /*ec10*/  LDCU.64 UR4, c[0x0][0xa90] ;  /* 0x00015200ff0477ac */ /* 0x000e640008000a00 */
[----:B-1----:R-:W-:-:S04]  /*ec20*/  UISETP.NE.U32.AND UP0, UPT, UR4, URZ, UPT ;  /* 0x000000ff0400728c */ /* 0x002fc8000bf05070 */
[----:B------:R-:W-:-:S09]  /*ec30*/  UISETP.NE.AND.EX UP0, UPT, UR5, URZ, UPT, UP0 ;  /* 0x000000ff0500728c */ /* 0x000fd2000bf05300 */
[----:B------:R-:W-:Y:S05]  /*ec40*/  BRA.U UP0, `(.L_x_168) ;  /* 0x00000001000c7547 */ /* 0x000fea000b800000 */
[----:B------:R-:W-:-:S13]  /*ec50*/  ISETP.NE.AND P0, PT, R40, RZ, PT ;  /* 0x000000ff2800720c */ /* 0x000fda0003f05270 */
[----:B------:R-:W-:Y:S05]  /*ec60*/  @!P0 EXIT ;  /* 0x000000000000894d */ /* 0x000fea0003800000 */
[----:B------:R-:W-:Y:S05]  /*ec70*/  BRA `(.L_x_167) ;  /* 0x00000000002c7947 */ /* 0x000fea0003800000 */
.L_x_168:
[----:B------:R-:W-:Y:S01]  /*ec80*/  ISETP.NE.AND P0, PT, R87, RZ, PT ;  /* 0x000000ff5700720c */ /* 0x000fe20003f05270 */
[----:B------:R-:W-:-:S12]  /*ec90*/  BSSY.RECONVERGENT B0, `(.L_x_167) ;  /* 0x0000009000007945 */ /* 0x000fd80003800200 */
[----:B------:R-:W-:Y:S05]  /*eca0*/  @P0 BRA `(.L_x_169) ;  /* 0x0000000000140947 */ /* 0x000fea0003800000 */
[----:B------:R-:W1:Y:S02]  /*ecb0*/  LDCU.64 UR4, c[0x0][0xa88] ;  /* 0x00015100ff0477ac */ /* 0x000e640008000a00 */
[----:B-1----:R-:W-:-:S04]  /*ecc0*/  ISETP.NE.U32.AND P0, PT, RZ, UR4, PT ;  /* 0x00000004ff007c0c */ /* 0x002fc8000bf05070 */
[----:B------:R-:W-:-:S13]  /*ecd0*/  ISETP.NE.AND.EX P0, PT, RZ, UR5, PT, P0 ;  /* 0x00000005ff007c0c */ /* 0x000fda000bf05300 */
[----:B------:R-:W-:Y:S05]  /*ece0*/  @!P0 EXIT ;  /* 0x000000000000894d */ /* 0x000fea0003800000 */
[----:B------:R-:W-:Y:S05]  /*ecf0*/  BRA `(.L_x_170) ;  /* 0x0000000000087947 */ /* 0x000fea0003800000 */
.L_x_169:
[----:B------:R-:W-:-:S13]  /*ed00*/  ISETP.NE.AND P0, PT, R40, RZ, PT ;  /* 0x000000ff2800720c */ /* 0x000fda0003f05270 */
[----:B------:R-:W-:Y:S05]  /*ed10*/  @!P0 EXIT ;  /* 0x000000000000894d */ /* 0x000fea0003800000 */
.L_x_170:
[----:B------:R-:W-:Y:S05]  /*ed20*/  BSYNC.RECONVERGENT B0 ;  /* 0x0000000000007941 */ /* 0x000fea0003800200 */
.L_x_167:
[----:B------:R-:W-:Y:S01]  /*ed30*/  ULEA UR4, UR53, UR47, 0x3 ;  /* 0x0000002f35047291 */ /* 0x000fe2000f8e18ff */
[----:B------:R-:W-:-:S04]  /*ed40*/  DEPBAR.LE SB0, 0x0 ;  /* 0x000080000000791a */ /* 0x000fc80000000000 */
[----:B------:R-:W-:-:S04]  /*ed50*/  UIADD3 UR4, UPT, UPT, UR4, 0x58, URZ ;  /* 0x0000005804047890 */ /* 0x000fc8000fffe0ff */
[----:B------:R-:W-:-:S09]  /*ed60*/  UPRMT UR4, UR51, 0x654, UR4 ;  /* 0x0000065433047896 */ /* 0x000fd20008000004 */
[----:B------:R-:W-:Y:S01]  /*ed70*/  SYNCS.ARRIVE.TRANS64.RED.A1T0 RZ, [UR4], RZ ;  /* 0x000000ffffff79a7 */ /* 0x000fe20008100404 */
[----:B------:R-:W-:Y:S05]  /*ed80*/  EXIT ;  /* 0x000000000000794d */ /* 0x000fea0003800000 */
.L_x_19:
[----:B------:R1:W1:Y:S02]  /*ed90*/  SYNCS.PHASECHK.TRANS64.TRYWAIT P0, [R3+URZ+0xc0], R2 ;  /* 0x0000c002030075a7 */ /* 0x00026400080011ff */
[----:B-1----:R-:W-:Y:S05]  /*eda0*/  @!P0 NANOSLEEP.SYNCS 0x989680 ;  /* 0x009896800000895d */ /* 0x002fea0003900000 */
[----:B------:R-:W1:Y:S02]  /*edb0*/  @!P0 SYNCS.PHASECHK.TRANS64 P0, [R3+URZ+0xc0], R2 ;  /* 0x0000c002030085a7 */ /* 0x000e6400080010ff */
[----:B-1----:R-:W-:Y:S05]  /*edc0*/  @!P0 BRA `(.L_x_19) ;  /* 0xfffffffc00f08947 */ /* 0x002fea000383ffff */
[----:B------:R-:W-:Y:S05]  /*edd0*/  BRA `(.L_x_171) ;  /* 0xffffff28002c7947 */ /* 0x000fea000383ffff */
.L_x_22:
[----:B------:R-:W-:-:S07]  /*ede0*/  MOV R0, UR33 ;  /* 0x0000002100007c02 */ /* 0x000fce0008000f00 */
.L_x_172:
[----:B-1----:R1:W2:Y:S02]  /*edf0*/  SYNCS.PHASECHK.TRANS64.TRYWAIT P0, [R0+URZ+0x20], R3 ;  /* 0x00002003000075a7 */ /* 0x0022a400080011ff */
[----:B--2---:R-:W-:Y:S05]  /*ee00*/  @!P0 NANOSLEEP.SYNCS 0x989680 ;  /* 0x009896800000895d */ /* 0x004fea0003900000 */
[----:B------:R-:W2:Y:S02]  /*ee10*/  @!P0 SYNCS.PHASECHK.TRANS64 P0, [R0+URZ+0x20], R3 ;  /* 0x00002003000085a7 */ /* 0x000ea400080010ff */
[----:B--2---:R-:W-:Y:S05]  /*ee20*/  @!P0 BRA `(.L_x_172) ;  /* 0xfffffffc00f08947 */ /* 0x004fea000383ffff */
[----:B------:R-:W-:Y:S05]  /*ee30*/  BRA `(.L_x_21) ;  /* 0xffffff2800887947 */ /* 0x000fea000383ffff */
.L_x_24:
[----:B-1----:R1:W2:Y:S02]  /*ee40*/  SYNCS.PHASECHK.TRANS64.TRYWAIT P0, [R3+URZ+0x80], R0 ;  /* 0x00008000030075a7 */ /* 0x0022a400080011ff */
[----:B--2---:R-:W-:Y:S05]  /*ee50*/  @!P0 NANOSLEEP.SYNCS 0x989680 ;  /* 0x009896800000895d */ /* 0x004fea0003900000 */
[----:B------:R-:W2:Y:S02]  /*ee60*/  @!P0 SYNCS.PHASECHK.TRANS64 P0, [R3+URZ+0x80], R0 ;  /* 0x00008000030085a7 */ /* 0x000ea400080010ff */
[----:B--2---:R-:W-:Y:S05]  /*ee70*/  @!P0 BRA `(.L_x_24) ;  /* 0xfffffffc00f08947 */ /* 0x004fea000383ffff */
[----:B------:R-:W-:Y:S05]  /*ee80*/  BRA `(.L_x_173) ;  /* 0xffffff2c00087947 */ /* 0x000fea000383ffff */
.L_x_28:
[----:B-1----:R-:W-:-:S07]  /*ee90*/  MOV R0, UR4 ;  /* 0x0000000400007c02 */ /* 0x002fce0008000f00 */
.L_x_174:
[----:B-1----:R1:W2:Y:S02]  /*eea0*/  SYNCS.PHASECHK.TRANS64.TRYWAIT P0, [R0+URZ], R3 ;  /* 0x00000003000075a7 */ /* 0x0022a400080011ff */
[----:B--2---:R-:W-:Y:S05]  /*eeb0*/  @!P0 NANOSLEEP.SYNCS 0x989680 ;  /* 0x009896800000895d */ /* 0x004fea0003900000 */
[----:B------:R-:W2:Y:S02]  /*eec0*/  @!P0 SYNCS.PHASECHK.TRANS64 P0, [R0+URZ], R3 ;  /* 0x00000003000085a7 */ /* 0x000ea400080010ff */
[----:B--2---:R-:W-:Y:S05]  /*eed0*/  @!P0 BRA `(.L_x_174) ;  /* 0xfffffffc00f08947 */ /* 0x004fea000383ffff */
[----:B------:R-:W-:Y:S05]  /*eee0*/  BRA `(.L_x_175) ;  /* 0xffffff3000a47947 */ /* 0x000fea000383ffff */
.L_x_29:
[----:B------:R-:W-:-:S07]  /*eef0*/  MOV R0, UR5 ;  /* 0x0000000500007c02 */ /* 0x000fce0008000f00 */
.L_x_176:
[----:B-1----:R1:W2:Y:S02]  /*ef00*/  SYNCS.PHASECHK.TRANS64.TRYWAIT P0, [R0+URZ], R3 ;  /* 0x00000003000075a7 */ /* 0x0022a400080011ff */
[----:B--2---:R-:W-:Y:S05]  /*ef10*/  @!P0 NANOSLEEP.SYNCS 0x989680 ;  /* 0x009896800000895d */ /* 0x004fea0003900000 */
[----:B------:R-:W2:Y:S02]  /*ef20*/  @!P0 SYNCS.PHASECHK.TRANS64 P0, [R0+URZ], R3 ;  /* 0x00000003000085a7 */ /* 0x000ea400080010ff */
[----:B--2---:R-:W-:Y:S05]  /*ef30*/  @!P0 BRA `(.L_x_176) ;  /* 0xfffffffc00f08947 */ /* 0x004fea000383ffff */
[----:B------:R-:W-:Y:S05]  /*ef40*/  BRA `(.L_x_177) ;  /* 0xffffff3000b07947 */ /* 0x000fea000383ffff */
.L_x_30:
[----:B------:R-:W-:-:S07]  /*ef50*/  MOV R0, UR5 ;  /* 0x0000000500007c02 */ /* 0x000fce0008000f00 */
.L_x_178:
[----:B-1----:R1:W2:Y:S02]  /*ef60*/  SYNCS.PHASECHK.TRANS64.TRYWAIT P0, [R0+URZ], R3 ;  /* 0x00000003000075a7 */ /* 0x0022a400080011ff */
[----:B--2---:R-:W-:Y:S05]  /*ef70*/  @!P0 NANOSLEEP.SYNCS 0x989680 ;  /* 0x009896800000895d */ /* 0x004fea0003900000 */
[----:B------:R-:W2:Y:S02]  /*ef80*/  @!P0 SYNCS.PHASECHK.TRANS64 P0, [R0+URZ], R3 ;  /* 0x00000003000085a7 */ /* 0x000ea400080010ff */
[----:B--2---:R-:W-:Y:S05]  /*ef90*/  @!P0 BRA `(.L_x_178) ;  /* 0xfffffffc00f08947 */ /* 0x004fea000383ffff */
[----:B------:R-:W-:Y:S05]  /*efa0*/  BRA `(.L_x_179) ;  /* 0xffffff3000bc7947 */ /* 0x000fea000383ffff */
.L_x_33:
[----:B-1----:R1:W2:Y:S02]  /*efb0*/  SYNCS.PHASECHK.TRANS64.TRYWAIT P0, [R2+URZ+0xb0], R5 ;  /* 0x0000b005020075a7 */ /* 0x0022a400080011ff */
[----:B--2---:R-:W-:Y:S05]  /*efc0*/  @!P0 NANOSLEEP.SYNCS 0x989680 ;  /* 0x009896800000895d */ /* 0x004fea0003900000 */
[----:B------:R-:W2:Y:S02]  /*efd0*/  @!P0 SYNCS.PHASECHK.TRANS64 P0, [R2+URZ+0xb0], R5 ;  /* 0x0000b005020085a7 */ /* 0x000ea400080010ff */
[----:B--2---:R-:W-:Y:S05]  /*efe0*/  @!P0 BRA `(.L_x_33) ;  /* 0xfffffffc00f08947 */ /* 0x004fea000383ffff */
[----:B------:R-:W-:Y:S05]  /*eff0*/  BRA `(.L_x_180) ;  /* 0xffffff3400187947 */ /* 0x000fea000383ffff */
.L_x_34:
[----:B------:R-:W-:-:S07]  /*f000*/  MOV R2, UR4 ;  /* 0x0000000400027c02 */ /* 0x000fce0008000f00 */
.L_x_181:
[----:B-1----:R1:W2:Y:S02]  /*f010*/  SYNCS.PHASECHK.TRANS64.TRYWAIT P0, [R2+URZ+0x90], R5 ;  /* 0x00009005020075a7 */ /* 0x0022a400080011ff */
[----:B--2---:R-:W-:Y:S05]  /*f020*/  @!P0 NANOSLEEP.SYNCS 0x989680 ;  /* 0x009896800000895d */ /* 0x004fea0003900000 */
[----:B------:R-:W2:Y:S02]  /*f030*/  @!P0 SYNCS.PHASECHK.TRANS64 P0, [R2+URZ+0x90], R5 ;  /* 0x00009005020085a7 */ /* 0x000ea400080010ff */
[----:B--2---:R-:W-:Y:S05]  /*f040*/  @!P0 BRA `(.L_x_181) ;  /* 0xfffffffc00f08947 */ /* 0x004fea000383ffff */
[----:B------:R-:W-:Y:S05]  /*f050*/  BRA `(.L_x_182) ;  /* 0xffffff3400287947 */ /* 0x000fea000383ffff */
.L_x_35:
[----:B-1----:R1:W2:Y:S02]  /*f060*/  SYNCS.PHASECHK.TRANS64.TRYWAIT P1, [R2+URZ+0x80], R5 ;  /* 0x00008005020075a7 */ /* 0x0022a400080211ff */
[----:B--2---:R-:W-:Y:S05]  /*f070*/  @!P1 NANOSLEEP.SYNCS 0x989680 ;  /* 0x009896800000995d */ /* 0x004fea0003900000 */
[----:B------:R-:W2:Y:S02]  /*f080*/  @!P1 SYNCS.PHASECHK.TRANS64 P1, [R2+URZ+0x80], R5 ;  /* 0x00008005020095a7 */ /* 0x000ea400080210ff */
[----:B--2---:R-:W-:Y:S05]  /*f090*/  @!P1 BRA `(.L_x_35) ;  /* 0xfffffffc00f09947 */ /* 0x004fea000383ffff */
[----:B------:R-:W-:Y:S05]  /*f0a0*/  BRA `(.L_x_183) ;  /* 0xffffff3400587947 */ /* 0x000fea000383ffff */
.L_x_38:
[----:B------:R-:W-:-:S07]  /*f0b0*/  MOV R0, UR4 ;  /* 0x0000000400007c02 */ /* 0x000fce0008000f00 */
.L_x_184:
[----:B-1----:R1:W2:Y:S02]  /*f0c0*/  SYNCS.PHASECHK.TRANS64.TRYWAIT P0, [R0+URZ+0x90], R3 ;  /* 0x00009003000075a7 */ /* 0x0022a400080011ff */
[----:B--2---:R-:W-:Y:S05]  /*f0d0*/  @!P0 NANOSLEEP.SYNCS 0x989680 ;  /* 0x009896800000895d */ /* 0x004fea0003900000 */
[----:B------:R-:W2:Y:S02]  /*f0e0*/  @!P0 SYNCS.PHASECHK.TRANS64 P0, [R0+URZ+0x90], R3 ;  /* 0x00009003000085a7 */ /* 0x000ea400080010ff */
[----:B--2---:R-:W-:Y:S05]  /*f0f0*/  @!P0 BRA `(.L_x_184) ;  /* 0xfffffffc00f08947 */ /* 0x004fea000383ffff */
[----:B------:R-:W-:Y:S05]  /*f100*/  BRA `(.L_x_37) ;  /* 0xffffff3400ac7947 */ /* 0x000fea000383ffff */
.L_x_45:
[----:B-1----:R1:W2:Y:S02]  /*f110*/  SYNCS.PHASECHK.TRANS64.TRYWAIT P0, [R0+URZ+0x80], R5 ;  /* 0x00008005000075a7 */ /* 0x0022a400080011ff */
[----:B--2---:R-:W-:Y:S05]  /*f120*/  @!P0 NANOSLEEP.SYNCS 0x989680 ;  /* 0x009896800000895d */ /* 0x004fea0003900000 */
[----:B------:R-:W2:Y:S02]  /*f130*/  @!P0 SYNCS.PHASECHK.TRANS64 P0, [R0+URZ+0x80], R5 ;  /* 0x00008005000085a7 */ /* 0x000ea400080010ff */
[----:B--2---:R-:W-:Y:S05]  /*f140*/  @!P0 BRA `(.L_x_45) ;  /* 0xfffffffc00f08947 */ /* 0x004fea000383ffff */
[----:B------:R-:W-:Y:S05]  /*f150*/  BRA `(.L_x_185) ;  /* 0xffffff3c00047947 */ /* 0x000fea000383ffff */
.L_x_48:
[----:B-1----:R-:W-:Y:S07]  /*f160*/  MOV R0, UR8 ;  /* 0x0000000800007c02 */ /* 0x002fee0008000f00 */
.L_x_186:
[----:B-1----:R1:W2:Y:S02]  /*f170*/  SYNCS.PHASECHK.TRANS64.TRYWAIT P0, [R0+URZ], R5 ;  /* 0x00000005000075a7 */ /* 0x0022a400080011ff */
[----:B--2---:R-:W-:Y:S05]  /*f180*/  @!P0 NANOSLEEP.SYNCS 0x989680 ;  /* 0x009896800000895d */ /* 0x004fea0003900000 */
[----:B------:R-:W2:Y:S02]  /*f190*/  @!P0 SYNCS.PHASECHK.TRANS64 P0, [R0+URZ], R5 ;  /* 0x00000005000085a7 */ /* 0x000ea400080010ff */
[----:B--2---:R-:W-:Y:S05]  /*f1a0*/  @!P0 BRA `(.L_x_186) ;  /* 0xfffffffc00f08947 */ /* 0x004fea000383ffff */
[----:B------:R-:W-:Y:S05]  /*f1b0*/  BRA `(.L_x_47) ;  /* 0xffffff3c00687947 */ /* 0x000fea000383ffff */
.L_x_50:
[----:B-1----:R-:W-:Y:S07]  /*f1c0*/  MOV R0, UR13 ;  /* 0x0000000d00007c02 */ /* 0x002fee0008000f00 */
.L_x_187:
[----:B-1----:R1:W3:Y:S02]  /*f1d0*/  SYNCS.PHASECHK.TRANS64.TRYWAIT P0, [R0+URZ+0xa8], R5 ;  /* 0x0000a805000075a7 */ /* 0x0022e400080011ff */
[----:B---3--:R-:W-:Y:S05]  /*f1e0*/  @!P0 NANOSLEEP.SYNCS 0x989680 ;  /* 0x009896800000895d */ /* 0x008fea0003900000 */
[----:B------:R-:W3:Y:S02]  /*f1f0*/  @!P0 SYNCS.PHASECHK.TRANS64 P0, [R0+URZ+0xa8], R5 ;  /* 0x0000a805000085a7 */ /* 0x000ee400080010ff */
[----:B---3--:R-:W-:Y:S05]  /*f200*/  @!P0 BRA `(.L_x_187) ;  /* 0xfffffffc00f08947 */ /* 0x008fea000383ffff */
[----:B------:R-:W-:Y:S05]  /*f210*/  BRA `(.L_x_49) ;  /* 0xffffff3c009c7947 */ /* 0x000fea000383ffff */
.L_x_53:
[----:B------:R-:W-:-:S07]  /*f220*/  MOV R0, UR13 ;  /* 0x0000000d00007c02 */ /* 0x000fce0008000f00 */
.L_x_188:
[----:B---3--:R3:W4:Y:S02]  /*f230*/  SYNCS.PHASECHK.TRANS64.TRYWAIT P0, [R0+URZ+0xd0], R3 ;  /* 0x0000d003000075a7 */ /* 0x00872400080011ff */
[----:B----4-:R-:W-:Y:S05]  /*f240*/  @!P0 NANOSLEEP.SYNCS 0x989680 ;  /* 0x009896800000895d */ /* 0x010fea0003900000 */
[----:B------:R-:W4:Y:S02]  /*f250*/  @!P0 SYNCS.PHASECHK.TRANS64 P0, [R0+URZ+0xd0], R3 ;  /* 0x0000d003000085a7 */ /* 0x000f2400080010ff */
[----:B----4-:R-:W-:Y:S05]  /*f260*/  @!P0 BRA `(.L_x_188) ;  /* 0xfffffffc00f08947 */ /* 0x010fea000383ffff */
[----:B------:R-:W-:Y:S05]  /*f270*/  BRA `(.L_x_189) ;  /* 0xffffff4000107947 */ /* 0x000fea000383ffff */
.L_x_58:
[----:B-1----:R1:W2:Y:S02]  /*f280*/  SYNCS.PHASECHK.TRANS64.TRYWAIT P0, [R8+URZ+0x80], R5 ;  /* 0x00008005080075a7 */ /* 0x0022a400080011ff */
[----:B--2---:R-:W-:Y:S05]  /*f290*/  @!P0 NANOSLEEP.SYNCS 0x989680 ;  /* 0x009896800000895d */ /* 0x004fea0003900000 */
[----:B------:R-:W2:Y:S02]  /*f2a0*/  @!P0 SYNCS.PHASECHK.TRANS64 P0, [R8+URZ+0x80], R5 ;  /* 0x00008005080085a7 */ /* 0x000ea400080010ff */
[----:B--2---:R-:W-:Y:S05]  /*f2b0*/  @!P0 BRA `(.L_x_58) ;  /* 0xfffffffc00f08947 */ /* 0x004fea000383ffff */
[----:B------:R-:W-:Y:S05]  /*f2c0*/  BRA `(.L_x_190) ;  /* 0xffffff4400447947 */ /* 0x000fea000383ffff */
.L_x_61:
[----:B------:R-:W-:Y:S07]  /*f2d0*/  MOV R0, UR32 ;  /* 0x0000002000007c02 */ /* 0x000fee0008000f00 */
.L_x_191:
[----:B-1----:R1:W2:Y:S02]  /*f2e0*/  SYNCS.PHASECHK.TRANS64.TRYWAIT P0, [R0+URZ+0x78], R5 ;  /* 0x00007805000075a7 */ /* 0x0022a400080011ff */
[----:B--2---:R-:W-:Y:S05]  /*f2f0*/  @!P0 NANOSLEEP.SYNCS 0x989680 ;  /* 0x009896800000895d */ /* 0x004fea0003900000 */
[----:B------:R-:W2:Y:S02]  /*f300*/  @!P0 SYNCS.PHASECHK.TRANS64 P0, [R0+URZ+0x78], R5 ;  /* 0x00007805000085a7 */ /* 0x000ea400080010ff */
[----:B--2---:R-:W-:Y:S05]  /*f310*/  @!P0 BRA `(.L_x_191) ;  /* 0xfffffffc00f08947 */ /* 0x004fea000383ffff */
[----:B------:R-:W-:Y:S05]  /*f320*/  BRA `(.L_x_60) ;  /* 0xffffff4800bc7947 */ /* 0x000fea000383ffff */
.L_x_64:
[----:B------:R-:W-:Y:S07]  /*f330*/  MOV R0, UR16 ;  /* 0x0000001000007c02 */ /* 0x000fee0008000f00 */
.L_x_192:
[----:B-1----:R1:W2:Y:S02]  /*f340*/  SYNCS.PHASECHK.TRANS64.TRYWAIT P0, [R0+URZ+0x58], R5 ;  /* 0x00005805000075a7 */ /* 0x0022a400080011ff */
[----:B--2---:R-:W-:Y:S05]  /*f350*/  @!P0 NANOSLEEP.SYNCS 0x989680 ;  /* 0x009896800000895d */ /* 0x004fea0003900000 */
[----:B------:R-:W2:Y:S02]  /*f360*/  @!P0 SYNCS.PHASECHK.TRANS64 P0, [R0+URZ+0x58], R5 ;  /* 0x00005805000085a7 */ /* 0x000ea400080010ff */
[----:B--2---:R-:W-:Y:S05]  /*f370*/  @!P0 BRA `(.L_x_192) ;  /* 0xfffffffc00f08947 */ /* 0x004fea000383ffff */
[----:B------:R-:W-:Y:S05]  /*f380*/  BRA `(.L_x_193) ;  /* 0xffffff4c00247947 */ /* 0x000fea000383ffff */
.L_x_65:
[----:B------:R-:W-:Y:S07]  /*f390*/  MOV R0, UR17 ;  /* 0x0000001100007c02 */ /* 0x000fee0008000f00 */
.L_x_194:
[----:B-1----:R1:W2:Y:S02]  /*f3a0*/  SYNCS.PHASECHK.TRANS64.TRYWAIT P0, [R0+URZ+0x58], R5 ;  /* 0x00005805000075a7 */ /* 0x0022a400080011ff */
[----:B--2---:R-:W-:Y:S05]  /*f3b0*/  @!P0 NANOSLEEP.SYNCS 0x989680 ;  /* 0x009896800000895d */ /* 0x004fea0003900000 */
[----:B------:R-:W2:Y:S02]  /*f3c0*/  @!P0 SYNCS.PHASECHK.TRANS64 P0, [R0+URZ+0x58], R5 ;  /* 0x00005805000085a7 */ /* 0x000ea400080010ff */
[----:B--2---:R-:W-:Y:S05]  /*f3d0*/  @!P0 BRA `(.L_x_194) ;  /* 0xfffffffc00f08947 */ /* 0x004fea000383ffff */
[----:B------:R-:W-:Y:S05]  /*f3e0*/  BRA `(.L_x_195) ;  /* 0xffffff5000047947 */ /* 0x000fea000383ffff */
.L_x_66:
[----:B------:R-:W-:Y:S07]  /*f3f0*/  MOV R0, UR16 ;  /* 0x0000001000007c02 */ /* 0x000fee0008000f00 */
.L_x_196:
[----:B-1----:R1:W2:Y:S02]  /*f400*/  SYNCS.PHASECHK.TRANS64.TRYWAIT P0, [R0+URZ+0x58], R7 ;  /* 0x00005807000075a7 */ /* 0x0022a400080011ff */
[----:B--2---:R-:W-:Y:S05]  /*f410*/  @!P0 NANOSLEEP.SYNCS 0x989680 ;  /* 0x009896800000895d */ /* 0x004fea0003900000 */
[----:B------:R-:W2:Y:S02]  /*f420*/  @!P0 SYNCS.PHASECHK.TRANS64 P0, [R0+URZ+0x58], R7 ;  /* 0x00005807000085a7 */ /* 0x000ea400080010ff */
[----:B--2---:R-:W-:Y:S05]  /*f430*/  @!P0 BRA `(.L_x_196) ;  /* 0xfffffffc00f08947 */ /* 0x004fea000383ffff */
[----:B------:R-:W-:Y:S05]  /*f440*/  BRA `(.L_x_197) ;  /* 0xffffff5000d87947 */ /* 0x000fea000383ffff */
.L_x_67:
[----:B------:R-:W-:Y:S07]  /*f450*/  MOV R0, UR21 ;  /* 0x0000001500007c02 */ /* 0x000fee0008000f00 */
.L_x_198:
[----:B-1----:R1:W2:Y:S02]  /*f460*/  SYNCS.PHASECHK.TRANS64.TRYWAIT P0, [R0+URZ+0x58], R7 ;  /* 0x00005807000075a7 */ /* 0x0022a400080011ff */
[----:B--2---:R-:W-:Y:S05]  /*f470*/  @!P0 NANOSLEEP.SYNCS 0x989680 ;  /* 0x009896800000895d */ /* 0x004fea0003900000 */
[----:B------:R-:W2:Y:S02]  /*f480*/  @!P0 SYNCS.PHASECHK.TRANS64 P0, [R0+URZ+0x58], R7 ;  /* 0x00005807000085a7 */ /* 0x000ea400080010ff */
[----:B--2---:R-:W-:Y:S05]  /*f490*/  @!P0 BRA `(.L_x_198) ;  /* 0xfffffffc00f08947 */ /* 0x004fea000383ffff */
[----:B------:R-:W-:Y:S05]  /*f4a0*/  BRA `(.L_x_199) ;  /* 0xffffff5400a87947 */ /* 0x000fea000383ffff */
.L_x_68:
[----:B------:R-:W-:Y:S07]  /*f4b0*/  MOV R0, UR6 ;  /* 0x0000000600007c02 */ /* 0x000fee0008000f00 */
.L_x_200:
[----:B-1----:R1:W2:Y:S02]  /*f4c0*/  SYNCS.PHASECHK.TRANS64.TRYWAIT P0, [R0+URZ+0x58], R7 ;  /* 0x00005807000075a7 */ /* 0x0022a400080011ff */
[----:B--2---:R-:W-:Y:S05]  /*f4d0*/  @!P0 NANOSLEEP.SYNCS 0x989680 ;  /* 0x009896800000895d */ /* 0x004fea0003900000 */
[----:B------:R-:W2:Y:S02]  /*f4e0*/  @!P0 SYNCS.PHASECHK.TRANS64 P0, [R0+URZ+0x58], R7 ;  /* 0x00005807000085a7 */ /* 0x000ea400080010ff */
[----:B--2---:R-:W-:Y:S05]  /*f4f0*/  @!P0 BRA `(.L_x_200) ;  /* 0xfffffffc00f08947 */ /* 0x004fea000383ffff */
[----:B------:R-:W-:Y:S05]  /*f500*/  BRA `(.L_x_201) ;  /* 0xffffff5800587947 */ /* 0x000fea000383ffff */
.L_x_69:
[----:B------:R-:W-:Y:S07]  /*f510*/  MOV R0, UR16 ;  /* 0x0000001000007c02 */ /* 0x000fee0008000f00 */
.L_x_202:
[----:B-1----:R1:W2:Y:S02]  /*f520*/  SYNCS.PHASECHK.TRANS64.TRYWAIT P0, [R0+URZ+0x58], R7 ;  /* 0x00005807000075a7 */ /* 0x0022a400080011ff */
[----:B--2---:R-:W-:Y:S05]  /*f530*/  @!P0 NANOSLEEP.SYNCS 0x989680 ;  /* 0x009896800000895d */ /* 0x004fea0003900000 */
[----:B------:R-:W2:Y:S02]  /*f540*/  @!P0 SYNCS.PHASECHK.TRANS64 P0, [R0+URZ+0x58], R7 ;  /* 0x00005807000085a7 */ /* 0x000ea400080010ff */
[----:B--2---:R-:W-:Y:S05]  /*f550*/  @!P0 BRA `(.L_x_202) ;  /* 0xfffffffc00f08947 */ /* 0x004fea000383ffff */
[----:B------:R-:W-:Y:S05]  /*f560*/  BRA `(.L_x_203) ;  /* 0xffffff5c00087947 */ /* 0x000fea000383ffff */
.L_x_70:
[----:B------:R-:W-:Y:S07]  /*f570*/  MOV R0, UR17 ;  /* 0x0000001100007c02 */ /* 0x000fee0008000f00 */
.L_x_204:
[----:B-1----:R1:W2:Y:S02]  /*f580*/  SYNCS.PHASECHK.TRANS64.TRYWAIT P0, [R0+URZ+0x58], R7 ;  /* 0x00005807000075a7 */ /* 0x0022a400080011ff */
[----:B--2---:R-:W-:Y:S05]  /*f590*/  @!P0 NANOSLEEP.SYNCS 0x989680 ;  /* 0x009896800000895d */ /* 0x004fea0003900000 */
[----:B------:R-:W2:Y:S02]  /*f5a0*/  @!P0 SYNCS.PHASECHK.TRANS64 P0, [R0+URZ+0x58], R7 ;  /* 0x00005807000085a7 */ /* 0x000ea400080010ff */
[----:B--2---:R-:W-:Y:S05]  /*f5b0*/  @!P0 BRA `(.L_x_204) ;  /* 0xfffffffc00f08947 */ /* 0x004fea000383ffff */
[----:B------:R-:W-:Y:S05]  /*f5c0*/  BRA `(.L_x_205) ;  /* 0xffffff5c00d87947 */ /* 0x000fea000383ffff */
.L_x_71:
[----:B------:R-:W-:Y:S07]  /*f5d0*/  MOV R0, UR16 ;  /* 0x0000001000007c02 */ /* 0x000fee0008000f00 */
.L_x_206:
[----:B-1----:R1:W2:Y:S02]  /*f5e0*/  SYNCS.PHASECHK.TRANS64.TRYWAIT P0, [R0+URZ+0x58], R5 ;  /* 0x00005805000075a7 */ /* 0x0022a400080011ff */
[----:B--2---:R-:W-:Y:S05]  /*f5f0*/  @!P0 NANOSLEEP.SYNCS 0x989680 ;  /* 0x009896800000895d */ /* 0x004fea0003900000 */
[----:B------:R-:W2:Y:S02]  /*f600*/  @!P0 SYNCS.PHASECHK.TRANS64 P0, [R0+URZ+0x58], R5 ;  /* 0x00005805000085a7 */ /* 0x000ea400080010ff */
[----:B--2---:R-:W-:Y:S05]  /*f610*/  @!P0 BRA `(.L_x_206) ;  /* 0xfffffffc00f08947 */ /* 0x004fea000383ffff */
[----:B------:R-:W-:Y:S05]  /*f620*/  BRA `(.L_x_207) ;  /* 0xffffff6000a87947 */ /* 0x000fea000383ffff */
.L_x_73:
[----:B------:R-:W-:-:S07]  /*f630*/  MOV R0, UR4 ;  /* 0x0000000400007c02 */ /* 0x000fce0008000f00 */
.L_x_208:
[----:B-1----:R1:W2:Y:S02]  /*f640*/  SYNCS.PHASECHK.TRANS64.TRYWAIT P0, [R0+URZ], R3 ;  /* 0x00000003000075a7 */ /* 0x0022a400080011ff */
[----:B--2---:R-:W-:Y:S05]  /*f650*/  @!P0 NANOSLEEP.SYNCS 0x989680 ;  /* 0x009896800000895d */ /* 0x004fea0003900000 */
[----:B------:R-:W2:Y:S02]  /*f660*/  @!P0 SYNCS.PHASECHK.TRANS64 P0, [R0+URZ], R3 ;  /* 0x00000003000085a7 */ /* 0x000ea400080010ff */
[----:B--2---:R-:W-:Y:S05]  /*f670*/  @!P0 BRA `(.L_x_208) ;  /* 0xfffffffc00f08947 */ /* 0x004fea000383ffff */
[----:B------:R-:W-:Y:S05]  /*f680*/  BRA `(.L_x_209) ;  /* 0xffffff64009c7947 */ /* 0x000fea000383ffff */
.L_x_74:
[----:B------:R-:W-:-:S07]  /*f690*/  MOV R0, UR5 ;  /* 0x0000000500007c02 */ /* 0x000fce0008000f00 */
.L_x_210:
[----:B-1----:R1:W2:Y:S02]  /*f6a0*/  SYNCS.PHASECHK.TRANS64.TRYWAIT P0, [R0+URZ], R3 ;  /* 0x00000003000075a7 */ /* 0x0022a400080011ff */
[----:B--2---:R-:W-:Y:S05]  /*f6b0*/  @!P0 NANOSLEEP.SYNCS 0x989680 ;  /* 0x009896800000895d */ /* 0x004fea0003900000 */
[----:B------:R-:W2:Y:S02]  /*f6c0*/  @!P0 SYNCS.PHASECHK.TRANS64 P0, [R0+URZ], R3 ;  /* 0x00000003000085a7 */ /* 0x000ea400080010ff */
[----:B--2---:R-:W-:Y:S05]  /*f6d0*/  @!P0 BRA `(.L_x_210) ;  /* 0xfffffffc00f08947 */ /* 0x004fea000383ffff */
[----:B------:R-:W-:Y:S05]  /*f6e0*/  BRA `(.L_x_211) ;  /* 0xffffff6400a87947 */ /* 0x000fea000383ffff */
.L_x_76:
[----:B--2---:R2:W3:Y:S02]  /*f6f0*/  SYNCS.PHASECHK.TRANS64.TRYWAIT P0, [R0+URZ+0x80], R3 ;  /* 0x00008003000075a7 */ /* 0x0044e400080011ff */
[----:B---3--:R-:W-:Y:S05]  /*f700*/  @!P0 NANOSLEEP.SYNCS 0x989680 ;  /* 0x009896800000895d */ /* 0x008fea0003900000 */
[----:B------:R-:W3:Y:S02]  /*f710*/  @!P0 SYNCS.PHASECHK.TRANS64 P0, [R0+URZ+0x80], R3 ;  /* 0x00008003000085a7 */ /* 0x000ee400080010ff */
[----:B---3--:R-:W-:Y:S05]  /*f720*/  @!P0 BRA `(.L_x_76) ;  /* 0xfffffffc00f08947 */ /* 0x008fea000383ffff */
[----:B------:R-:W-:Y:S05]  /*f730*/  BRA `(.L_x_212) ;  /* 0xffffff6800987947 */ /* 0x000fea000383ffff */
.L_x_86:
[----:B-1----:R1:W3:Y:S02]  /*f740*/  SYNCS.PHASECHK.TRANS64.TRYWAIT P0, [R4+URZ+0x40], R3 ;  /* 0x00004003040075a7 */ /* 0x0022e400080011ff */
[----:B---3--:R-:W-:Y:S05]  /*f750*/  @!P0 NANOSLEEP.SYNCS 0x989680 ;  /* 0x009896800000895d */ /* 0x008fea0003900000 */
[----:B------:R-:W3:Y:S02]  /*f760*/  @!P0 SYNCS.PHASECHK.TRANS64 P0, [R4+URZ+0x40], R3 ;  /* 0x00004003040085a7 */ /* 0x000ee400080010ff */
[----:B---3--:R-:W-:Y:S05]  /*f770*/  @!P0 BRA `(.L_x_86) ;  /* 0xfffffffc00f08947 */ /* 0x008fea000383ffff */
[----:B------:R-:W-:Y:S05]  /*f780*/  BRA `(.L_x_85) ;  /* 0xffffff7800647947 */ /* 0x000fea000383ffff */
.L_x_88:
[----:B-1----:R-:W-:Y:S04]  /*f790*/  MOV R3, UR47 ;  /* 0x0000002f00037c02 */ /* 0x002fe80008000f00 */
[----:B------:R1:W2:Y:S03]  /*f7a0*/  SYNCS.PHASECHK.TRANS64.TRYWAIT P1, [R3+URZ+0xa0], R0 ;  /* 0x0000a000030075a7 */ /* 0x0002a600080211ff */
[----:B--2---:R-:W-:Y:S05]  /*f7b0*/  @!P1 NANOSLEEP.SYNCS 0x989680 ;  /* 0x009896800000995d */ /* 0x004fea0003900000 */
[----:B------:R-:W2:Y:S02]  /*f7c0*/  @!P1 SYNCS.PHASECHK.TRANS64 P1, [R3+URZ+0xa0], R0 ;  /* 0x0000a000030095a7 */ /* 0x000ea400080210ff */
[----:B--2---:R-:W-:Y:S05]  /*f7d0*/  @!P1 BRA `(.L_x_88) ;  /* 0xfffffffc00ec9947 */ /* 0x004fea000383ffff */
[----:B------:R-:W-:Y:S05]  /*f7e0*/  BRA `(.L_x_87) ;  /* 0xffffff7c004c7947 */ /* 0x000fea000383ffff */
.L_x_99:
[----:B-1----:R1:W2:Y:S02]  /*f7f0*/  SYNCS.PHASECHK.TRANS64.TRYWAIT P0, [R5+URZ+0x40], R0 ;  /* 0x00004000050075a7 */ /* 0x0022a400080011ff */
[----:B--2---:R-:W-:Y:S05]  /*f800*/  @!P0 NANOSLEEP.SYNCS 0x989680 ;  /* 0x009896800000895d */ /* 0x004fea0003900000 */
[----:B------:R-:W2:Y:S02]  /*f810*/  @!P0 SYNCS.PHASECHK.TRANS64 P0, [R5+URZ+0x40], R0 ;  /* 0x00004000050085a7 */ /* 0x000ea400080010ff */
[----:B--2---:R-:W-:Y:S05]  /*f820*/  @!P0 BRA `(.L_x_99) ;  /* 0xfffffffc00f08947 */ /* 0x004fea000383ffff */
[----:B------:R-:W-:Y:S05]  /*f830*/  BRA `(.L_x_98) ;  /* 0xffffff8800407947 */ /* 0x000fea000383ffff */
.L_x_109:
[----:B-1----:R1:W2:Y:S02]  /*f840*/  SYNCS.PHASECHK.TRANS64.TRYWAIT P0, [R5+URZ+0x40], R4 ;  /* 0x00004004050075a7 */ /* 0x0022a400080011ff */
[----:B--2---:R-:W-:Y:S05]  /*f850*/  @!P0 NANOSLEEP.SYNCS 0x989680 ;  /* 0x009896800000895d */ /* 0x004fea0003900000 */
[----:B------:R-:W2:Y:S02]  /*f860*/  @!P0 SYNCS.PHASECHK.TRANS64 P0, [R5+URZ+0x40], R4 ;  /* 0x00004004050085a7 */ /* 0x000ea400080010ff */
[----:B--2---:R-:W-:Y:S05]  /*f870*/  @!P0 BRA `(.L_x_109) ;  /* 0xfffffffc00f08947 */ /* 0x004fea000383ffff */
[----:B------:R-:W-:Y:S05]  /*f880*/  BRA `(.L_x_108) ;  /* 0xffffff9400fc7947 */ /* 0x000fea000383ffff */
.L_x_119:
[----:B-1----:R1:W2:Y:S02]  /*f890*/  SYNCS.PHASECHK.TRANS64.TRYWAIT P0, [R5+URZ+0x40], R4 ;  /* 0x00004004050075a7 */ /* 0x0022a400080011ff */
[----:B--2---:R-:W-:Y:S05]  /*f8a0*/  @!P0 NANOSLEEP.SYNCS 0x989680 ;  /* 0x009896800000895d */ /* 0x004fea0003900000 */
[----:B------:R-:W2:Y:S02]  /*f8b0*/  @!P0 SYNCS.PHASECHK.TRANS64 P0, [R5+URZ+0x40], R4 ;  /* 0x00004004050085a7 */ /* 0x000ea400080010ff */
[----:B--2---:R-:W-:Y:S05]  /*f8c0*/  @!P0 BRA `(.L_x_119) ;  /* 0xfffffffc00f08947 */ /* 0x004fea000383ffff */
[----:B------:R-:W-:Y:S05]  /*f8d0*/  BRA `(.L_x_118) ;  /* 0xffffffa400bc7947 */ /* 0x000fea000383ffff */
.L_x_129:
[----:B-1----:R1:W2:Y:S02]  /*f8e0*/  SYNCS.PHASECHK.TRANS64.TRYWAIT P0, [R5+URZ+0x40], R4 ;  /* 0x00004004050075a7 */ /* 0x0022a400080011ff */
[----:B--2---:R-:W-:Y:S05]  /*f8f0*/  @!P0 NANOSLEEP.SYNCS 0x989680 ;  /* 0x009896800000895d */ /* 0x004fea0003900000 */
[----:B------:R-:W2:Y:S02]  /*f900*/  @!P0 SYNCS.PHASECHK.TRANS64 P0, [R5+URZ+0x40], R4 ;  /* 0x00004004050085a7 */ /* 0x000ea400080010ff */
[----:B--2---:R-:W-:Y:S05]  /*f910*/  @!P0 BRA `(.L_x_129) ;  /* 0xfffffffc00f08947 */ /* 0x004fea000383ffff */
[----:B------:R-:W-:Y:S05]  /*f920*/  BRA `(.L_x_128) ;  /* 0xffffffb4007c7947 */ /* 0x000fea000383ffff */
.L_x_139:
[----:B-1----:R1:W2:Y:S02]  /*f930*/  SYNCS.PHASECHK.TRANS64.TRYWAIT P0, [R5+URZ+0x40], R4 ;  /* 0x00004004050075a7 */ /* 0x0022a400080011ff */
[----:B--2---:R-:W-:Y:S05]  /*f940*/  @!P0 NANOSLEEP.SYNCS 0x989680 ;  /* 0x009896800000895d */ /* 0x004fea0003900000 */
[----:B------:R-:W2:Y:S02]  /*f950*/  @!P0 SYNCS.PHASECHK.TRANS64 P0, [R5+URZ+0x40], R4 ;  /* 0x00004004050085a7 */ /* 0x000ea400080010ff */
[----:B--2---:R-:W-:Y:S05]  /*f960*/  @!P0 BRA `(.L_x_139) ;  /* 0xfffffffc00f08947 */ /* 0x004fea000383ffff */
[----:B------:R-:W-:Y:S05]  /*f970*/  BRA `(.L_x_138) ;  /* 0xffffffc4003c7947 */ /* 0x000fea000383ffff */
.L_x_149:
[----:B-1----:R1:W2:Y:S02]  /*f980*/  SYNCS.PHASECHK.TRANS64.TRYWAIT P0, [R5+URZ+0x40], R4 ;  /* 0x00004004050075a7 */ /* 0x0022a400080011ff */
[----:B--2---:R-:W-:Y:S05]  /*f990*/  @!P0 NANOSLEEP.SYNCS 0x989680 ;  /* 0x009896800000895d */ /* 0x004fea0003900000 */
[----:B------:R-:W2:Y:S02]  /*f9a0*/  @!P0 SYNCS.PHASECHK.TRANS64 P0, [R5+URZ+0x40], R4 ;  /* 0x00004004050085a7 */ /* 0x000ea400080010ff */
[----:B--2---:R-:W-:Y:S05]  /*f9b0*/  @!P0 BRA `(.L_x_149) ;  /* 0xfffffffc00f08947 */ /* 0x004fea000383ffff */
[----:B------:R-:W-:Y:S05]  /*f9c0*/  BRA `(.L_x_148) ;  /* 0xffffffd000fc7947 */ /* 0x000fea000383ffff */
.L_x_159:
[----:B-1----:R1:W2:Y:S02]  /*f9d0*/  SYNCS.PHASECHK.TRANS64.TRYWAIT P0, [R3+URZ+0x40], R102 ;  /* 0x00004066030075a7 */ /* 0x0022a400080011ff */
[----:B--2---:R-:W-:Y:S05]  /*f9e0*/  @!P0 NANOSLEEP.SYNCS 0x989680 ;  /* 0x009896800000895d */ /* 0x004fea0003900000 */
[----:B------:R-:W2:Y:S02]  /*f9f0*/  @!P0 SYNCS.PHASECHK.TRANS64 P0, [R3+URZ+0x40], R102 ;  /* 0x00004066030085a7 */ /* 0x000ea400080010ff */
[----:B--2---:R-:W-:Y:S05]  /*fa00*/  @!P0 BRA `(.L_x_159) ;  /* 0xfffffffc00f08947 */ /* 0x004fea000383ffff */
[----:B------:R-:W-:Y:S05]  /*fa10*/  BRA `(.L_x_158) ;  /* 0xffffffe000b87947 */ /* 0x000fea000383ffff */
        .weak           $__internal_0_$__cuda_sm10x_tcgen05_guardrail_trap_col_being_dealloced_not_returned_by_alloc
        .type           $__internal_0_$__cuda_sm10x_tcgen05_guardrail_trap_col_being_dealloced_not_returned_by_alloc,@function
        .size           $__internal_0_$__cuda_sm10x_tcgen05_guardrail_trap_col_being_dealloced_not_returned_by_alloc,($__internal_1_$__cuda_sm10x_tcgen05_guardrail_trap_phase_invalid_during_alloc - $__internal_0_$__cuda_sm10x_tcgen05_guardrail_trap_col_being_dealloced_not_returned_by_alloc)
$__internal_0_$__cuda_sm10x_tcgen05_guardrail_trap_col_being_dealloced_not_returned_by_alloc:
[----:B------:R-:W-:Y:S05]  /*fa20*/  BPT.TRAP 0x1 ;  /* 0x000000040000795c */ /* 0x000fea0000300000 */
[----:B------:R-:W-:-:S04]  /*fa30*/  HFMA2 R3, -RZ, RZ, 0, 0 ;  /* 0x00000000ff037431 */ /* 0x000fc800000001ff */
[----:B------:R-:W-:Y:S05]  /*fa40*/  RET.REL.NODEC R2 `(_ZN7cutlass13device_kernelINS_4gemm6kernel13GemmUniversalIN4cute5tupleIJiiiiEEENS1_10collective13CollectiveMmaINS1_41MainloopSm100TmaUmmaWarpSpecializedSparseILi4ELi2ELi1ENS5_IJNS4_1CILi1EEESB_SB_EEEEENS5_IJNSA_ILi128EEENSA_ILi256EEESE_EEEaNS5_IJNS4_6LayoutINS5_IJiNS5_IJNSA_ILi2EEEiEEEiEEENS5_IJlNS5_IJSB_SI_EEElEEEEENSH_INS5_IJNS5_IJSE_iEEESO_iEEENS5_IJNS5_IJSE_NSA_ILi16384EEEEEENS5_IJSB_lEEElEEEEEEEEaNS5_IJlSB_lEEENS4_8TiledMMAINS4_8MMA_AtomIJNS4_22SM100_MMA_S8_SS_SPARSEIaaiLi128ELi256ELNS4_4UMMA5MajorE0ELS11_0ELNS10_8SaturateE0EEEEEENSH_ISC_NS5_IJNSA_ILi0EEES15_S15_EEEEENS5_IJNS4_10UnderscoreES18_S18_EEEEENS4_13SM90_TMA_LOADENS4_14ComposedLayoutINS4_7SwizzleILi2ELi4ELi3EEENS4_25smem_sparse_ptr_flag_bitsILi2ELi8EEENSH_INS5_IJNS5_IJSB_NSA_ILi8EEEEEENS5_IJSI_NSA_ILi64EEEEEEEEENS5_IJNS5_IJS15_SE_EEESL_EEEEEEEvNS4_8identityES1B_NS1C_INS1D_ILi3ELi4ELi3EEENS4_18smem_ptr_flag_bitsILi8EEENSH_INS5_IJS1H_SE_EEENS5_IJSE_SB_EEEEEEEvS1Q_EENS_8epilogue10collective18CollectiveEpilogueINS1Z_23Sm100TmaWarpSpecializedILi3ELi2ELi32ELb1ELb0EEEJSG_NS5_IJNSH_ISE_SB_EENSH_INSA_ILi32EEESB_EEEEEiNS5_IJSB_llEEEiS28_NS1Z_6fusion15FusionCallbacksIS23_NS29_17LinearCombinationIiiiiLNS_15FloatRoundStyleE2EEESG_S27_JEEENS4_5SM1004TMEM4LOAD26SM100_TMEM_LOAD_32dp32b32xES1B_NS1C_INS1D_ILi2ELi5ELi2EEENS1S_ILi32EEENSH_INS5_IJS25_NSA_ILi4EEEEEENS5_IJSB_S25_EEEEEEENS4_39AutoVectorizingCopyWithAssumedAlignmentILi128EEENS4_14SM90_TMA_STOREES2P_S2R_S2R_EEEvvEEEEvNT_6ParamsE) ;  /* 0xffffff04026c7950 */ /* 0x000fea0003c3ffff */
        .weak           $__internal_1_$__cuda_sm10x_tcgen05_guardrail_trap_phase_invalid_during_alloc
        .type           $__internal_1_$__cuda_sm10x_tcgen05_guardrail_trap_phase_invalid_during_alloc,@function
        .size           $__internal_1_$__cuda_sm10x_tcgen05_guardrail_trap_phase_invalid_during_alloc,($__internal_2_$__cuda_sm10x_tcgen05_guardrail_trap_unallocated_columns_being_dealloced - $__internal_1_$__cuda_sm10x_tcgen05_guardrail_trap_phase_invalid_during_alloc)
$__internal_1_$__cuda_sm10x_tcgen05_guardrail_trap_phase_invalid_during_alloc:
[----:B------:R-:W-:Y:S05]  /*fa50*/  BPT.TRAP 0x1 ;  /* 0x000000040000795c */ /* 0x000fea0000300000 */
[----:B------:R-:W-:-:S04]  /*fa60*/  MOV R3, 0x0 ;  /* 0x0000000000037802 */ /* 0x000fc80000000f00 */
[----:B------:R-:W-:Y:S05]  /*fa70*/  RET.REL.NODEC R2 `(_ZN7cutlass13device_kernelINS_4gemm6kernel13GemmUniversalIN4cute5tupleIJiiiiEEENS1_10collective13CollectiveMmaINS1_41MainloopSm100TmaUmmaWarpSpecializedSparseILi4ELi2ELi1ENS5_IJNS4_1CILi1EEESB_SB_EEEEENS5_IJNSA_ILi128EEENSA_ILi256EEESE_EEEaNS5_IJNS4_6LayoutINS5_IJiNS5_IJNSA_ILi2EEEiEEEiEEENS5_IJlNS5_IJSB_SI_EEElEEEEENSH_INS5_IJNS5_IJSE_iEEESO_iEEENS5_IJNS5_IJSE_NSA_ILi16384EEEEEENS5_IJSB_lEEElEEEEEEEEaNS5_IJlSB_lEEENS4_8TiledMMAINS4_8MMA_AtomIJNS4_22SM100_MMA_S8_SS_SPARSEIaaiLi128ELi256ELNS4_4UMMA5MajorE0ELS11_0ELNS10_8SaturateE0EEEEEENSH_ISC_NS5_IJNSA_ILi0EEES15_S15_EEEEENS5_IJNS4_10UnderscoreES18_S18_EEEEENS4_13SM90_TMA_LOADENS4_14ComposedLayoutINS4_7SwizzleILi2ELi4ELi3EEENS4_25smem_sparse_ptr_flag_bitsILi2ELi8EEENSH_INS5_IJNS5_IJSB_NSA_ILi8EEEEEENS5_IJSI_NSA_ILi64EEEEEEEEENS5_IJNS5_IJS15_SE_EEESL_EEEEEEEvNS4_8identityES1B_NS1C_INS1D_ILi3ELi4ELi3EEENS4_18smem_ptr_flag_bitsILi8EEENSH_INS5_IJS1H_SE_EEENS5_IJSE_SB_EEEEEEEvS1Q_EENS_8epilogue10collective18CollectiveEpilogueINS1Z_23Sm100TmaWarpSpecializedILi3ELi2ELi32ELb1ELb0EEEJSG_NS5_IJNSH_ISE_SB_EENSH_INSA_ILi32EEESB_EEEEEiNS5_IJSB_llEEEiS28_NS1Z_6fusion15FusionCallbacksIS23_NS29_17LinearCombinationIiiiiLNS_15FloatRoundStyleE2EEESG_S27_JEEENS4_5SM1004TMEM4LOAD26SM100_TMEM_LOAD_32dp32b32xES1B_NS1C_INS1D_ILi2ELi5ELi2EEENS1S_ILi32EEENSH_INS5_IJS25_NSA_ILi4EEEEEENS5_IJSB_S25_EEEEEEENS4_39AutoVectorizingCopyWithAssumedAlignmentILi128EEENS4_14SM90_TMA_STOREES2P_S2R_S2R_EEEvvEEEEvNT_6ParamsE) ;  /* 0xffffff0402607950 */ /* 0x000fea0003c3ffff */
        .weak           $__internal_2_$__cuda_sm10x_tcgen05_guardrail_trap_unallocated_columns_being_dealloced
        .type           $__internal_2_$__cuda_sm10x_tcgen05_guardrail_trap_unallocated_columns_being_dealloced,@function
        .size           $__internal_2_$__cuda_sm10x_tcgen05_guardrail_trap_unallocated_columns_being_dealloced,(.L_x_214 - $__internal_2_$__cuda_sm10x_tcgen05_guardrail_trap_unallocated_columns_being_dealloced)
$__internal_2_$__cuda_sm10x_tcgen05_guardrail_trap_unallocated_columns_being_dealloced:
[----:B------:R-:W-:Y:S05]  /*fa80*/  BPT.TRAP 0x1 ;  /* 0x000000040000795c */ /* 0x000fea0000300000 */
[----:B------:R-:W-:-:S04]  /*fa90*/  HFMA2 R3, -RZ, RZ, 0, 0 ;  /* 0x00000000ff037431 */ /* 0x000fc800000001ff */
[----:B------:R-:W-:Y:S05]  /*faa0*/  RET.REL.NODEC R2 `(_ZN7cutlass13device_kernelINS_4gemm6kernel13GemmUniversalIN4cute5tupleIJiiiiEEENS1_10collective13CollectiveMmaINS1_41MainloopSm100TmaUmmaWarpSpecializedSparseILi4ELi2ELi1ENS5_IJNS4_1CILi1EEESB_SB_EEEEENS5_IJNSA_ILi128EEENSA_ILi256EEESE_EEEaNS5_IJNS4_6LayoutINS5_IJiNS5_IJNSA_ILi2EEEiEEEiEEENS5_IJlNS5_IJSB_SI_EEElEEEEENSH_INS5_IJNS5_IJSE_iEEESO_iEEENS5_IJNS5_IJSE_NSA_ILi16384EEEEEENS5_IJSB_lEEElEEEEEEEEaNS5_IJlSB_lEEENS4_8TiledMMAINS4_8MMA_AtomIJNS4_22SM100_MMA_S8_SS_SPARSEIaaiLi128ELi256ELNS4_4UMMA5MajorE0ELS11_0ELNS10_8SaturateE0EEEEEENSH_ISC_NS5_IJNSA_ILi0EEES15_S15_EEEEENS5_IJNS4_10UnderscoreES18_S18_EEEEENS4_13SM90_TMA_LOADENS4_14ComposedLayoutINS4_7SwizzleILi2ELi4ELi3EEENS4_25smem_sparse_ptr_flag_bitsILi2ELi8EEENSH_INS5_IJNS5_IJSB_NSA_ILi8EEEEEENS5_IJSI_NSA_ILi64EEEEEEEEENS5_IJNS5_IJS15_SE_EEESL_EEEEEEEvNS4_8identityES1B_NS1C_INS1D_ILi3ELi4ELi3EEENS4_18smem_ptr_flag_bitsILi8EEENSH_INS5_IJS1H_SE_EEENS5_IJSE_SB_EEEEEEEvS1Q_EENS_8epilogue10collective18CollectiveEpilogueINS1Z_23Sm100TmaWarpSpecializedILi3ELi2ELi32ELb1ELb0EEEJSG_NS5_IJNSH_ISE_SB_EENSH_INSA_ILi32EEESB_EEEEEiNS5_IJSB_llEEEiS28_NS1Z_6fusion15FusionCallbacksIS23_NS29_17LinearCombinationIiiiiLNS_15FloatRoundStyleE2EEESG_S27_JEEENS4_5SM1004TMEM4LOAD26SM100_TMEM_LOAD_32dp32b32xES1B_NS1C_INS1D_ILi2ELi5ELi2EEENS1S_ILi32EEENSH_INS5_IJS25_NSA_ILi4EEEEEENS5_IJSB_S25_EEEEEEENS4_39AutoVectorizingCopyWithAssumedAlignmentILi128EEENS4_14SM90_TMA_STOREES2P_S2R_S2R_EEEvvEEEEvNT_6ParamsE) ;  /* 0xffffff0402547950 */ /* 0x000fea0003c3ffff */
.L_x_213:
[----:B------:R-:W-:-:S00]  /*fab0*/  BRA `(.L_x_213) ;  /* 0xfffffffc00fc7947 */ /* 0x000fc0000383ffff */
[----:B------:R-:W-:-:S00]  /*fac0*/  NOP ;  /* 0x0000000000007918 */ /* 0x000fc00000000000 */
        /* <DEDUP_REMOVED lines=11> */
.L_x_214:


//--------------------- .nv.global.init           --------------------------
	.section	.nv.global.init,"aw",@progbits
.nv.global.init:
	.type		$str$27,@object
	.size		$str$27,($str$28 - $str$27)
$str$27:
        /*0000*/ 	.byte	0x28, 0x61, 0x64, 0x64, 0x72, 0x65, 0x73, 0x73, 0x20, 0x26, 0x20, 0x6d, 0x61, 0x73, 0x6b, 0x29
        /*0010*/ 	.byte	0x20, 0x3d, 0x3d, 0x20, 0x30, 0x00
	.type		$str$28,@object
	.size		$str$28,($str$26 - $str$28)
$str$28:
        /*0016*/ 	.byte	0x2f, 0x74, 0x6d, 0x70, 0x2f, 0x63, 0x75, 0x74, 0x6c, 0x61, 0x73, 0x73, 0x5f, 0x73, 0x77, 0x65
        /*0026*/ 	.byte	0x65, 0x70, 0x5f, 0x73, 0x72, 0x63, 0x2f, 0x69, 0x6e, 0x63, 0x6c, 0x75, 0x64, 0x65, 0x2f, 0x63
        /*0036*/ 	.byte	0x75, 0x74, 0x65, 0x2f, 0x70, 0x6f, 0x69, 0x6e, 0x74, 0x65, 0x72, 0x5f, 0x66, 0x6c, 0x61, 0x67
        /*0046*/ 	.byte	0x67, 0x65, 0x64, 0x2e, 0x68, 0x70, 0x70, 0x00
	.type		$str$26,@object
	.size		$str$26,($str$25 - $str$26)
$str$26:
        /*004e*/ 	.byte	0x2f, 0x74, 0x6d, 0x70, 0x2f, 0x63, 0x75, 0x74, 0x6c, 0x61, 0x73, 0x73, 0x5f, 0x73, 0x77, 0x65
        /*005e*/ 	.byte	0x65, 0x70, 0x5f, 0x73, 0x72, 0x63, 0x2f, 0x69, 0x6e, 0x63, 0x6c, 0x75, 0x64, 0x65, 0x2f, 0x63
        /*006e*/ 	.byte	0x75, 0x74, 0x65, 0x2f, 0x61, 0x74, 0x6f, 0x6d, 0x2f, 0x63, 0x6f, 0x70, 0x79, 0x5f, 0x74, 0x72
        /*007e*/ 	.byte	0x61, 0x69, 0x74, 0x73, 0x5f, 0x73, 0x6d, 0x31, 0x30, 0x30, 0x2e, 0x68, 0x70, 0x70, 0x00
	.type		$str$25,@object
	.size		$str$25,(__unnamed_1 - $str$25)
$str$25:
        /*008d*/ 	.byte	0x28, 0x28, 0x75, 0x69, 0x6e, 0x74, 0x33, 0x32, 0x5f, 0x74, 0x28, 0x74, 0x68, 0x72, 0x65, 0x61
        /*009d*/ 	.byte	0x64, 0x49, 0x64, 0x78, 0x2e, 0x78, 0x29, 0x20, 0x2f, 0x20, 0x33, 0x32, 0x29, 0x20, 0x25, 0x20
        /*00ad*/ 	.byte	0x34, 0x29, 0x20, 0x3d, 0x3d, 0x20, 0x28, 0x28, 0x28, 0x74, 0x6d, 0x65, 0x6d, 0x5f, 0x61, 0x64
        /*00bd*/ 	.byte	0x64, 0x72, 0x20, 0x3e, 0x3e, 0x20, 0x31, 0x36, 0x29, 0x20, 0x2f, 0x20, 0x33, 0x32, 0x29, 0x20
        /*00cd*/ 	.byte	0x25, 0x20, 0x34, 0x29, 0x00
	.type		__unnamed_1,@object
	.size		__unnamed_1,(__unnamed_2 - __unnamed_1)
__unnamed_1:
        /*00d2*/ 	.byte	0x61, 0x75, 0x74, 0x6f, 0x20, 0x63, 0x75, 0x74, 0x65, 0x3a, 0x3a, 0x61, 0x73, 0x5f, 0x70, 0x6f
        /* <DEDUP_REMOVED lines=24> */
        /*0262*/ 	.byte	0x3e, 0x5d, 0x00
	.type		__unnamed_2,@object
	.size		__unnamed_2,(.L_2 - __unnamed_2)
__unnamed_2:
        /* <DEDUP_REMOVED lines=42> */
        /*0505*/ 	.byte	0x3e, 0x3e, 0x3e, 0x3e, 0x5d, 0x00
.L_2:


//--------------------- .nv.shared._ZN7cutlass13device_kernelINS_4gemm6kernel13GemmUniversalIN4cute5tupleIJiiiiEEENS1_10collective13CollectiveMmaINS1_41MainloopSm100TmaUmmaWarpSpecializedSparseILi4ELi2ELi1ENS5_IJNS4_1CILi1EEESB_SB_EEEEENS5_IJNSA_ILi128EEENSA_ILi256EEESE_EEEaNS5_IJNS4_6LayoutINS5_IJiNS5_IJNSA_ILi2EEEiEEEiEEENS5_IJlNS5_IJSB_SI_EEElEEEEENSH_INS5_IJNS5_IJSE_iEEESO_iEEENS5_IJNS5_IJSE_NSA_ILi16384EEEEEENS5_IJSB_lEEElEEEEEEEEaNS5_IJlSB_lEEENS4_8TiledMMAINS4_8MMA_AtomIJNS4_22SM100_MMA_S8_SS_SPARSEIaaiLi128ELi256ELNS4_4UMMA5MajorE0ELS11_0ELNS10_8SaturateE0EEEEEENSH_ISC_NS5_IJNSA_ILi0EEES15_S15_EEEEENS5_IJNS4_10UnderscoreES18_S18_EEEEENS4_13SM90_TMA_LOADENS4_14ComposedLayoutINS4_7SwizzleILi2ELi4ELi3EEENS4_25smem_sparse_ptr_flag_bitsILi2ELi8EEENSH_INS5_IJNS5_IJSB_NSA_ILi8EEEEEENS5_IJSI_NSA_ILi64EEEEEEEEENS5_IJNS5_IJS15_SE_EEESL_EEEEEEEvNS4_8identityES1B_NS1C_INS1D_ILi3ELi4ELi3EEENS4_18smem_ptr_flag_bitsILi8EEENSH_INS5_IJS1H_SE_EEENS5_IJSE_SB_EEEEEEEvS1Q_EENS_8epilogue10collective18CollectiveEpilogueINS1Z_23Sm100TmaWarpSpecializedILi3ELi2ELi32ELb1ELb0EEEJSG_NS5_IJNSH_ISE_SB_EENSH_INSA_ILi32EEESB_EEEEEiNS5_IJSB_llEEEiS28_NS1Z_6fusion15FusionCallbacksIS23_NS29_17LinearCombinationIiiiiLNS_15FloatRoundStyleE2EEESG_S27_JEEENS4_5SM1004TMEM4LOAD26SM100_TMEM_LOAD_32dp32b32xES1B_NS1C_INS1D_ILi2ELi5ELi2EEENS1S_ILi32EEENSH_INS5_IJS25_NSA_ILi4EEEEEENS5_IJSB_S25_EEEEEEENS4_39AutoVectorizingCopyWithAssumedAlignmentILi128EEENS4_14SM90_TMA_STOREES2P_S2R_S2R_EEEvvEEEEvNT_6ParamsE --------------------------
	.section	.nv.shared._ZN7cutlass13device_kernelINS_4gemm6kernel13GemmUniversalIN4cute5tupleIJiiiiEEENS1_10collective13CollectiveMmaINS1_41MainloopSm100TmaUmmaWarpSpecializedSparseILi4ELi2ELi1ENS5_IJNS4_1CILi1EEESB_SB_EEEEENS5_IJNSA_ILi128EEENSA_ILi256EEESE_EEEaNS5_IJNS4_6LayoutINS5_IJiNS5_IJNSA_ILi2EEEiEEEiEEENS5_IJlNS5_IJSB_SI_EEElEEEEENSH_INS5_IJNS5_IJSE_iEEESO_iEEENS5_IJNS5_IJSE_NSA_ILi16384EEEEEENS5_IJSB_lEEElEEEEEEEEaNS5_IJlSB_lEEENS4_8TiledMMAINS4_8MMA_AtomIJNS4_22SM100_MMA_S8_SS_SPARSEIaaiLi128ELi256ELNS4_4UMMA5MajorE0ELS11_0ELNS10_8SaturateE0EEEEEENSH_ISC_NS5_IJNSA_ILi0EEES15_S15_EEEEENS5_IJNS4_10UnderscoreES18_S18_EEEEENS4_13SM90_TMA_LOADENS4_14ComposedLayoutINS4_7SwizzleILi2ELi4ELi3EEENS4_25smem_sparse_ptr_flag_bitsILi2ELi8EEENSH_INS5_IJNS5_IJSB_NSA_ILi8EEEEEENS5_IJSI_NSA_ILi64EEEEEEEEENS5_IJNS5_IJS15_SE_EEESL_EEEEEEEvNS4_8identityES1B_NS1C_INS1D_ILi3ELi4ELi3EEENS4_18smem_ptr_flag_bitsILi8EEENSH_INS5_IJS1H_SE_EEENS5_IJSE_SB_EEEEEEEvS1Q_EENS_8epilogue10collective18CollectiveEpilogueINS1Z_23Sm100TmaWarpSpecializedILi3ELi2ELi32ELb1ELb0EEEJSG_NS5_IJNSH_ISE_SB_EENSH_INSA_ILi32EEESB_EEEEEiNS5_IJSB_llEEEiS28_NS1Z_6fusion15FusionCallbacksIS23_NS29_17LinearCombinationIiiiiLNS_15FloatRoundStyleE2EEESG_S27_JEEENS4_5SM1004TMEM4LOAD26SM100_TMEM_LOAD_32dp32b32xES1B_NS1C_INS1D_ILi2ELi5ELi2EEENS1S_ILi32EEENSH_INS5_IJS25_NSA_ILi4EEEEEENS5_IJSB_S25_EEEEEEENS4_39AutoVectorizingCopyWithAssumedAlignmentILi128EEENS4_14SM90_TMA_STOREES2P_S2R_S2R_EEEvvEEEEvNT_6ParamsE,"aw",@nobits
	.sectionflags	@""
	.align	16
	.zero		1024


//--------------------- .nv.shared.reserved.0     --------------------------
	.section	.nv.shared.reserved.0,"aw",@nobits
	.weak		__nv_reservedSMEM_offset_0_alias
	.size		__nv_reservedSMEM_offset_0_alias, 0, 64
	.other		__nv_reservedSMEM_offset_0_alias,@"STO_CUDA_RESERVED_SHARED STV_DEFAULT"
__nv_reservedSMEM_offset_0_alias:
	.zero		0
.nv.shared.reserved.0:
	.zero		64
	.weak		__nv_reservedSMEM_tcgen05_partition
	.type		__nv_reservedSMEM_tcgen05_partition,@object
	.size		__nv_reservedSMEM_tcgen05_partition,(.L_0 - __nv_reservedSMEM_tcgen05_partition)
__nv_reservedSMEM_tcgen05_partition:
	.zero		32
.L_0:


//--------------------- .nv.global                --------------------------
	.section	.nv.global,"aw",@nobits
.nv.global:
	.type		_ZN39_INTERNAL_a35efac0_4_k_cu_0410abd1_29464cute1_E,@object
	.size		_ZN39_INTERNAL_a35efac0_4_k_cu_0410abd1_29464cute1_E,(_ZN39_INTERNAL_a35efac0_4_k_cu_0410abd1_29464cuda3std3__45__cpo6cbeginE - _ZN39_INTERNAL_a35efac0_4_k_cu_0410abd1_29464cute1_E)
_ZN39_INTERNAL_a35efac0_4_k_cu_0410abd1_29464cute1_E:
	.zero		1
	.type		_ZN39_INTERNAL_a35efac0_4_k_cu_0410abd1_29464cuda3std3__45__cpo6cbeginE,@object
	.size		_ZN39_INTERNAL_a35efac0_4_k_cu_0410abd1_29464cuda3std3__45__cpo6cbeginE,(_ZN39_INTERNAL_a35efac0_4_k_cu_0410abd1_29464cuda3std3__48in_placeE - _ZN39_INTERNAL_a35efac0_4_k_cu_0410abd1_29464cuda3std3__45__cpo6cbeginE)
_ZN39_INTERNAL_a35efac0_4_k_cu_0410abd1_29464cuda3std3__45__cpo6cbeginE:
	.zero		1
	.type		_ZN39_INTERNAL_a35efac0_4_k_cu_0410abd1_29464cuda3std3__48in_placeE,@object
	.size		_ZN39_INTERNAL_a35efac0_4_k_cu_0410abd1_29464cuda3std3__48in_placeE,(_ZN39_INTERNAL_a35efac0_4_k_cu_0410abd1_29464cuda3std6ranges3__45__cpo9iter_moveE - _ZN39_INTERNAL_a35efac0_4_k_cu_0410abd1_29464cuda3std3__48in_placeE)
_ZN39_INTERNAL_a35efac0_4_k_cu_0410abd1_29464cuda3std3__48in_placeE:
	.zero		1
	.type		_ZN39_INTERNAL_a35efac0_4_k_cu_0410abd1_29464cuda3std6ranges3__45__cpo9iter_moveE,@object
	.size		_ZN39_INTERNAL_a35efac0_4_k_cu_0410abd1_29464cuda3std6ranges3__45__cpo9iter_moveE,(_ZN39_INTERNAL_a35efac0_4_k_cu_0410abd1_29464cuda3std3__45__cpo5beginE - _ZN39_INTERNAL_a35efac0_4_k_cu_0410abd1_29464cuda3std6ranges3__45__cpo9iter_moveE)
_ZN39_INTERNAL_a35efac0_4_k_cu_0410abd1_29464cuda3std6ranges3__45__cpo9iter_moveE:
	.zero		1
	.type		_ZN39_INTERNAL_a35efac0_4_k_cu_0410abd1_29464cuda3std3__45__cpo5beginE,@object
	.size		_ZN39_INTERNAL_a35efac0_4_k_cu_0410abd1_29464cuda3std3__45__cpo5beginE,(_ZN39_INTERNAL_a35efac0_4_k_cu_0410abd1_29464cuda3std3__441_GLOBAL__N__a35efac0_4_k_cu_0410abd1_29466ignoreE - _ZN39_INTERNAL_a35efac0_4_k_cu_0410abd1_29464cuda3std3__45__cpo5beginE)
_ZN39_INTERNAL_a35efac0_4_k_cu_0410abd1_29464cuda3std3__45__cpo5beginE:
	.zero		1
	.type		_ZN39_INTERNAL_a35efac0_4_k_cu_0410abd1_29464cuda3std3__441_GLOBAL__N__a35efac0_4_k_cu_0410abd1_29466ignoreE,@object
	.size		_ZN39_INTERNAL_a35efac0_4_k_cu_0410abd1_29464cuda3std3__441_GLOBAL__N__a35efac0_4_k_cu_0410abd1_29466ignoreE,(_ZN39_INTERNAL_a35efac0_4_k_cu_0410abd1_29464cute7productE - _ZN39_INTERNAL_a35efac0_4_k_cu_0410abd1_29464cuda3std3__441_GLOBAL__N__a35efac0_4_k_cu_0410abd1_29466ignoreE)
_ZN39_INTERNAL_a35efac0_4_k_cu_0410abd1_29464cuda3std3__441_GLOBAL__N__a35efac0_4_k_cu_0410abd1_29466ignoreE:
	.zero		1
	.type		_ZN39_INTERNAL_a35efac0_4_k_cu_0410abd1_29464cute7productE,@object
	.size		_ZN39_INTERNAL_a35efac0_4_k_cu_0410abd1_29464cute7productE,(_ZN39_INTERNAL_a35efac0_4_k_cu_0410abd1_29464cuda3std3__45__cpo3endE - _ZN39_INTERNAL_a35efac0_4_k_cu_0410abd1_29464cute7productE)
_ZN39_INTERNAL_a35efac0_4_k_cu_0410abd1_29464cute7productE:
	.zero		1
	.type		_ZN39_INTERNAL_a35efac0_4_k_cu_0410abd1_29464cuda3std3__45__cpo3endE,@object
	.size		_ZN39_INTERNAL_a35efac0_4_k_cu_0410abd1_29464cuda3std3__45__cpo3endE,(_ZN39_INTERNAL_a35efac0_4_k_cu_0410abd1_29464cuda3std3__419piecewise_constructE - _ZN39_INTERNAL_a35efac0_4_k_cu_0410abd1_29464cuda3std3__45__cpo3endE)
_ZN39_INTERNAL_a35efac0_4_k_cu_0410abd1_29464cuda3std3__45__cpo3endE:
	.zero		1
	.type		_ZN39_INTERNAL_a35efac0_4_k_cu_0410abd1_29464cuda3std3__419piecewise_constructE,@object
	.size		_ZN39_INTERNAL_a35efac0_4_k_cu_0410abd1_29464cuda3std3__419piecewise_constructE,(_ZN39_INTERNAL_a35efac0_4_k_cu_0410abd1_29464cuda3std3__45__cpo4cendE - _ZN39_INTERNAL_a35efac0_4_k_cu_0410abd1_29464cuda3std3__419piecewise_constructE)
_ZN39_INTERNAL_a35efac0_4_k_cu_0410abd1_29464cuda3std3__419piecewise_constructE:
	.zero		1
	.type		_ZN39_INTERNAL_a35efac0_4_k_cu_0410abd1_29464cuda3std3__45__cpo4cendE,@object
	.size		_ZN39_INTERNAL_a35efac0_4_k_cu_0410abd1_29464cuda3std3__45__cpo4cendE,(_ZN39_INTERNAL_a35efac0_4_k_cu_0410abd1_29464cuda3std6ranges3__45__cpo4swapE - _ZN39_INTERNAL_a35efac0_4_k_cu_0410abd1_29464cuda3std3__45__cpo4cendE)
_ZN39_INTERNAL_a35efac0_4_k_cu_0410abd1_29464cuda3std3__45__cpo4cendE:
	.zero		1
	.type		_ZN39_INTERNAL_a35efac0_4_k_cu_0410abd1_29464cuda3std6ranges3__45__cpo4swapE,@object
	.size		_ZN39_INTERNAL_a35efac0_4_k_cu_0410abd1_29464cuda3std6ranges3__45__cpo4swapE,(.L_10 - _ZN39_INTERNAL_a35efac0_4_k_cu_0410abd1_29464cuda3std6ranges3__45__cpo4swapE)
_ZN39_INTERNAL_a35efac0_4_k_cu_0410abd1_29464cuda3std6ranges3__45__cpo4swapE:
	.zero		1
.L_10:


//--------------------- .nv.constant0._ZN7cutlass13device_kernelINS_4gemm6kernel13GemmUniversalIN4cute5tupleIJiiiiEEENS1_10collective13CollectiveMmaINS1_41MainloopSm100TmaUmmaWarpSpecializedSparseILi4ELi2ELi1ENS5_IJNS4_1CILi1EEESB_SB_EEEEENS5_IJNSA_ILi128EEENSA_ILi256EEESE_EEEaNS5_IJNS4_6LayoutINS5_IJiNS5_IJNSA_ILi2EEEiEEEiEEENS5_IJlNS5_IJSB_SI_EEElEEEEENSH_INS5_IJNS5_IJSE_iEEESO_iEEENS5_IJNS5_IJSE_NSA_ILi16384EEEEEENS5_IJSB_lEEElEEEEEEEEaNS5_IJlSB_lEEENS4_8TiledMMAINS4_8MMA_AtomIJNS4_22SM100_MMA_S8_SS_SPARSEIaaiLi128ELi256ELNS4_4UMMA5MajorE0ELS11_0ELNS10_8SaturateE0EEEEEENSH_ISC_NS5_IJNSA_ILi0EEES15_S15_EEEEENS5_IJNS4_10UnderscoreES18_S18_EEEEENS4_13SM90_TMA_LOADENS4_14ComposedLayoutINS4_7SwizzleILi2ELi4ELi3EEENS4_25smem_sparse_ptr_flag_bitsILi2ELi8EEENSH_INS5_IJNS5_IJSB_NSA_ILi8EEEEEENS5_IJSI_NSA_ILi64EEEEEEEEENS5_IJNS5_IJS15_SE_EEESL_EEEEEEEvNS4_8identityES1B_NS1C_INS1D_ILi3ELi4ELi3EEENS4_18smem_ptr_flag_bitsILi8EEENSH_INS5_IJS1H_SE_EEENS5_IJSE_SB_EEEEEEEvS1Q_EENS_8epilogue10collective18CollectiveEpilogueINS1Z_23Sm100TmaWarpSpecializedILi3ELi2ELi32ELb1ELb0EEEJSG_NS5_IJNSH_ISE_SB_EENSH_INSA_ILi32EEESB_EEEEEiNS5_IJSB_llEEEiS28_NS1Z_6fusion15FusionCallbacksIS23_NS29_17LinearCombinationIiiiiLNS_15FloatRoundStyleE2EEESG_S27_JEEENS4_5SM1004TMEM4LOAD26SM100_TMEM_LOAD_32dp32b32xES1B_NS1C_INS1D_ILi2ELi5ELi2EEENS1S_ILi32EEENSH_INS5_IJS25_NSA_ILi4EEEEEENS5_IJSB_S25_EEEEEEENS4_39AutoVectorizingCopyWithAssumedAlignmentILi128EEENS4_14SM90_TMA_STOREES2P_S2R_S2R_EEEvvEEEEvNT_6ParamsE --------------------------
	.section	.nv.constant0._ZN7cutlass13device_kernelINS_4gemm6kernel13GemmUniversalIN4cute5tupleIJiiiiEEENS1_10collective13CollectiveMmaINS1_41MainloopSm100TmaUmmaWarpSpecializedSparseILi4ELi2ELi1ENS5_IJNS4_1CILi1EEESB_SB_EEEEENS5_IJNSA_ILi128EEENSA_ILi256EEESE_EEEaNS5_IJNS4_6LayoutINS5_IJiNS5_IJNSA_ILi2EEEiEEEiEEENS5_IJlNS5_IJSB_SI_EEElEEEEENSH_INS5_IJNS5_IJSE_iEEESO_iEEENS5_IJNS5_IJSE_NSA_ILi16384EEEEEENS5_IJSB_lEEElEEEEEEEEaNS5_IJlSB_lEEENS4_8TiledMMAINS4_8MMA_AtomIJNS4_22SM100_MMA_S8_SS_SPARSEIaaiLi128ELi256ELNS4_4UMMA5MajorE0ELS11_0ELNS10_8SaturateE0EEEEEENSH_ISC_NS5_IJNSA_ILi0EEES15_S15_EEEEENS5_IJNS4_10UnderscoreES18_S18_EEEEENS4_13SM90_TMA_LOADENS4_14ComposedLayoutINS4_7SwizzleILi2ELi4ELi3EEENS4_25smem_sparse_ptr_flag_bitsILi2ELi8EEENSH_INS5_IJNS5_IJSB_NSA_ILi8EEEEEENS5_IJSI_NSA_ILi64EEEEEEEEENS5_IJNS5_IJS15_SE_EEESL_EEEEEEEvNS4_8identityES1B_NS1C_INS1D_ILi3ELi4ELi3EEENS4_18smem_ptr_flag_bitsILi8EEENSH_INS5_IJS1H_SE_EEENS5_IJSE_SB_EEEEEEEvS1Q_EENS_8epilogue10collective18CollectiveEpilogueINS1Z_23Sm100TmaWarpSpecializedILi3ELi2ELi32ELb1ELb0EEEJSG_NS5_IJNSH_ISE_SB_EENSH_INSA_ILi32EEESB_EEEEEiNS5_IJSB_llEEEiS28_NS1Z_6fusion15FusionCallbacksIS23_NS29_17LinearCombinationIiiiiLNS_15FloatRoundStyleE2EEESG_S27_JEEENS4_5SM1004TMEM4LOAD26SM100_TMEM_LOAD_32dp32b32xES1B_NS1C_INS1D_ILi2ELi5ELi2EEENS1S_ILi32EEENSH_INS5_IJS25_NSA_ILi4EEEEEENS5_IJSB_S25_EEEEEEENS4_39AutoVectorizingCopyWithAssumedAlignmentILi128EEENS4_14SM90_TMA_STOREES2P_S2R_S2R_EEEvvEEEEvNT_6ParamsE,"a",@progbits
	.sectionflags	@""
	.align	4
.nv.constant0._ZN7cutlass13device_kernelINS_4gemm6kernel13GemmUniversalIN4cute5tupleIJiiiiEEENS1_10collective13CollectiveMmaINS1_41MainloopSm100TmaUmmaWarpSpecializedSparseILi4ELi2ELi1ENS5_IJNS4_1CILi1EEESB_SB_EEEEENS5_IJNSA_ILi128EEENSA_ILi256EEESE_EEEaNS5_IJNS4_6LayoutINS5_IJiNS5_IJNSA_ILi2EEEiEEEiEEENS5_IJlNS5_IJSB_SI_EEElEEEEENSH_INS5_IJNS5_IJSE_iEEESO_iEEENS5_IJNS5_IJSE_NSA_ILi16384EEEEEENS5_IJSB_lEEElEEEEEEEEaNS5_IJlSB_lEEENS4_8TiledMMAINS4_8MMA_AtomIJNS4_22SM100_MMA_S8_SS_SPARSEIaaiLi128ELi256ELNS4_4UMMA5MajorE0ELS11_0ELNS10_8SaturateE0EEEEEENSH_ISC_NS5_IJNSA_ILi0EEES15_S15_EEEEENS5_IJNS4_10UnderscoreES18_S18_EEEEENS4_13SM90_TMA_LOADENS4_14ComposedLayoutINS4_7SwizzleILi2ELi4ELi3EEENS4_25smem_sparse_ptr_flag_bitsILi2ELi8EEENSH_INS5_IJNS5_IJSB_NSA_ILi8EEEEEENS5_IJSI_NSA_ILi64EEEEEEEEENS5_IJNS5_IJS15_SE_EEESL_EEEEEEEvNS4_8identityES1B_NS1C_INS1D_ILi3ELi4ELi3EEENS4_18smem_ptr_flag_bitsILi8EEENSH_INS5_IJS1H_SE_EEENS5_IJSE_SB_EEEEEEEvS1Q_EENS_8epilogue10collective18CollectiveEpilogueINS1Z_23Sm100TmaWarpSpecializedILi3ELi2ELi32ELb1ELb0EEEJSG_NS5_IJNSH_ISE_SB_EENSH_INSA_ILi32EEESB_EEEEEiNS5_IJSB_llEEEiS28_NS1Z_6fusion15FusionCallbacksIS23_NS29_17LinearCombinationIiiiiLNS_15FloatRoundStyleE2EEESG_S27_JEEENS4_5SM1004TMEM4LOAD26SM100_TMEM_LOAD_32dp32b32xES1B_NS1C_INS1D_ILi2ELi5ELi2EEENS1S_ILi32EEENSH_INS5_IJS25_NSA_ILi4EEEEEENS5_IJSB_S25_EEEEEEENS4_39AutoVectorizingCopyWithAssumedAlignmentILi128EEENS4_14SM90_TMA_STOREES2P_S2R_S2R_EEEvvEEEEvNT_6ParamsE:
	.zero		3456


//--------------------- SYMBOLS --------------------------

	.type		.nv.reservedSmem.offset0,@object
	.size		.nv.reservedSmem.offset0,0x4
	.type		.nv.reservedSmem.cap,@object
	.size		.nv.reservedSmem.cap,0x4
	.type		__assertfail,@function
